//
// Generated by NVIDIA NVVM Compiler
//
// Compiler Build ID: CL-36424714
// Cuda compilation tools, release 13.0, V13.0.88
// Based on NVVM 20.0.0
//

.version 9.0
.target sm_100
.address_size 64

	// .globl	_Z3gpuPdS_S_S_S_S_S_iidd
.func  (.param .b64 func_retval0) __internal_accurate_pow
(
	.param .b64 __internal_accurate_pow_param_0
)
;

.visible .entry _Z3gpuPdS_S_S_S_S_S_iidd(
	.param .u64 .ptr .align 1 _Z3gpuPdS_S_S_S_S_S_iidd_param_0,
	.param .u64 .ptr .align 1 _Z3gpuPdS_S_S_S_S_S_iidd_param_1,
	.param .u64 .ptr .align 1 _Z3gpuPdS_S_S_S_S_S_iidd_param_2,
	.param .u64 .ptr .align 1 _Z3gpuPdS_S_S_S_S_S_iidd_param_3,
	.param .u64 .ptr .align 1 _Z3gpuPdS_S_S_S_S_S_iidd_param_4,
	.param .u64 .ptr .align 1 _Z3gpuPdS_S_S_S_S_S_iidd_param_5,
	.param .u64 .ptr .align 1 _Z3gpuPdS_S_S_S_S_S_iidd_param_6,
	.param .u32 _Z3gpuPdS_S_S_S_S_S_iidd_param_7,
	.param .u32 _Z3gpuPdS_S_S_S_S_S_iidd_param_8,
	.param .f64 _Z3gpuPdS_S_S_S_S_S_iidd_param_9,
	.param .f64 _Z3gpuPdS_S_S_S_S_S_iidd_param_10
)
{
	.reg .pred 	%p<39>;
	.reg .b32 	%r<77>;
	.reg .b32 	%f<3>;
	.reg .b64 	%rd<44>;
	.reg .b64 	%fd<92>;

	ld.param.u64 	%rd15, [_Z3gpuPdS_S_S_S_S_S_iidd_param_2];
	ld.param.u32 	%r15, [_Z3gpuPdS_S_S_S_S_S_iidd_param_8];
	cvta.to.global.u64 	%rd20, %rd15;
	mov.u32 	%r16, %ctaid.x;
	mov.u32 	%r17, %ntid.x;
	mov.u32 	%r18, %tid.x;
	mad.lo.s32 	%r1, %r16, %r17, %r18;
	mul.wide.s32 	%rd21, %r1, 8;
	add.s64 	%rd22, %rd20, %rd21;
	mov.b64 	%rd23, 0;
	st.global.u64 	[%rd22], %rd23;
	setp.lt.s32 	%p2, %r15, 1;
	@%p2 bra 	$L__BB0_21;
	ld.param.f64 	%fd86, [_Z3gpuPdS_S_S_S_S_S_iidd_param_9];
	ld.param.u32 	%r75, [_Z3gpuPdS_S_S_S_S_S_iidd_param_8];
	ld.param.u32 	%r74, [_Z3gpuPdS_S_S_S_S_S_iidd_param_7];
	ld.param.u64 	%rd39, [_Z3gpuPdS_S_S_S_S_S_iidd_param_6];
	ld.param.u64 	%rd38, [_Z3gpuPdS_S_S_S_S_S_iidd_param_5];
	ld.param.u64 	%rd37, [_Z3gpuPdS_S_S_S_S_S_iidd_param_4];
	ld.param.u64 	%rd36, [_Z3gpuPdS_S_S_S_S_S_iidd_param_3];
	neg.f64 	%fd1, %fd86;
	div.s32 	%r2, %r1, %r74;
	mov.f64 	%fd32, 0d4000000000000000;
	{
	.reg .b32 %temp; 
	mov.b64 	{%temp, %r3}, %fd32;
	}
	and.b32  	%r19, %r3, 2146435072;
	setp.eq.s32 	%p3, %r19, 1062207488;
	and.b32  	%r20, %r3, 2147483647;
	setp.ne.s32 	%p4, %r20, 1071644672;
	and.pred  	%p1, %p3, %p4;
	mul.lo.s32 	%r21, %r2, %r74;
	sub.s32 	%r4, %r1, %r21;
	neg.s32 	%r76, %r75;
	cvta.to.global.u64 	%rd40, %rd39;
	cvta.to.global.u64 	%rd41, %rd36;
	cvta.to.global.u64 	%rd42, %rd37;
	cvta.to.global.u64 	%rd43, %rd38;
	mov.f64 	%fd87, 0d0000000000000000;
	mul.wide.s32 	%rd25, %r2, 8;
$L__BB0_2:
	ld.param.u64 	%rd33, [_Z3gpuPdS_S_S_S_S_S_iidd_param_0];
	setp.lt.s32 	%p5, %r3, 0;
	and.b32  	%r22, %r3, 2146435072;
	setp.eq.s32 	%p6, %r22, 1062207488;
	ld.global.f64 	%fd3, [%rd40];
	cvta.to.global.u64 	%rd24, %rd33;
	add.s64 	%rd26, %rd24, %rd25;
	ld.global.f64 	%fd33, [%rd26];
	ld.global.f64 	%fd34, [%rd41];
	sub.f64 	%fd4, %fd33, %fd34;
	{
	.reg .b32 %temp; 
	mov.b64 	{%temp, %r7}, %fd4;
	}
	abs.f64 	%fd5, %fd4;
	{ // callseq 0, 0
	.param .b64 param0;
	st.param.f64 	[param0], %fd5;
	.param .b64 retval0;
	call.uni (retval0), 
	__internal_accurate_pow, 
	(
	param0
	);
	ld.param.f64 	%fd35, [retval0];
	} // callseq 0
	setp.lt.s32 	%p7, %r7, 0;
	neg.f64 	%fd37, %fd35;
	selp.f64 	%fd38, %fd37, %fd35, %p6;
	selp.f64 	%fd39, %fd38, %fd35, %p7;
	setp.eq.f64 	%p8, %fd4, 0d0000000000000000;
	selp.b32 	%r23, %r7, 0, %p6;
	or.b32  	%r24, %r23, 2146435072;
	selp.b32 	%r25, %r24, %r23, %p5;
	mov.b32 	%r26, 0;
	mov.b64 	%fd40, {%r26, %r25};
	selp.f64 	%fd88, %fd40, %fd39, %p8;
	add.f64 	%fd41, %fd4, 0d4000000000000000;
	{
	.reg .b32 %temp; 
	mov.b64 	{%temp, %r27}, %fd41;
	}
	and.b32  	%r28, %r27, 2146435072;
	setp.ne.s32 	%p9, %r28, 2146435072;
	@%p9 bra 	$L__BB0_7;
	setp.num.f64 	%p10, %fd4, %fd4;
	@%p10 bra 	$L__BB0_5;
	mov.f64 	%fd42, 0d4000000000000000;
	add.rn.f64 	%fd88, %fd4, %fd42;
	bra.uni 	$L__BB0_7;
$L__BB0_5:
	setp.neu.f64 	%p11, %fd5, 0d7FF0000000000000;
	@%p11 bra 	$L__BB0_7;
	setp.lt.s32 	%p12, %r7, 0;
	setp.lt.s32 	%p13, %r3, 0;
	selp.b32 	%r29, 0, 2146435072, %p13;
	or.b32  	%r30, %r29, -2147483648;
	selp.b32 	%r31, %r30, %r29, %p1;
	selp.b32 	%r32, %r31, %r29, %p12;
	mov.b32 	%r33, 0;
	mov.b64 	%fd88, {%r33, %r32};
$L__BB0_7:
	setp.lt.s32 	%p14, %r3, 0;
	and.b32  	%r34, %r3, 2146435072;
	setp.eq.s32 	%p15, %r34, 1062207488;
	setp.eq.f64 	%p16, %fd4, 0d3FF0000000000000;
	selp.f64 	%fd10, 0d3FF0000000000000, %fd88, %p16;
	ld.global.f64 	%fd43, [%rd42];
	mov.f64 	%fd44, 0d0000000000000000;
	sub.f64 	%fd11, %fd44, %fd43;
	{
	.reg .b32 %temp; 
	mov.b64 	{%temp, %r8}, %fd11;
	}
	abs.f64 	%fd12, %fd11;
	{ // callseq 1, 0
	.param .b64 param0;
	st.param.f64 	[param0], %fd12;
	.param .b64 retval0;
	call.uni (retval0), 
	__internal_accurate_pow, 
	(
	param0
	);
	ld.param.f64 	%fd45, [retval0];
	} // callseq 1
	setp.lt.s32 	%p17, %r8, 0;
	neg.f64 	%fd47, %fd45;
	selp.f64 	%fd48, %fd47, %fd45, %p15;
	selp.f64 	%fd49, %fd48, %fd45, %p17;
	setp.eq.f64 	%p18, %fd11, 0d0000000000000000;
	selp.b32 	%r35, %r8, 0, %p15;
	or.b32  	%r36, %r35, 2146435072;
	selp.b32 	%r37, %r36, %r35, %p14;
	mov.b32 	%r38, 0;
	mov.b64 	%fd50, {%r38, %r37};
	selp.f64 	%fd89, %fd50, %fd49, %p18;
	add.f64 	%fd51, %fd11, 0d4000000000000000;
	{
	.reg .b32 %temp; 
	mov.b64 	{%temp, %r39}, %fd51;
	}
	and.b32  	%r40, %r39, 2146435072;
	setp.ne.s32 	%p19, %r40, 2146435072;
	@%p19 bra 	$L__BB0_12;
	setp.num.f64 	%p20, %fd11, %fd11;
	@%p20 bra 	$L__BB0_10;
	mov.f64 	%fd52, 0d4000000000000000;
	add.rn.f64 	%fd89, %fd11, %fd52;
	bra.uni 	$L__BB0_12;
$L__BB0_10:
	setp.neu.f64 	%p21, %fd12, 0d7FF0000000000000;
	@%p21 bra 	$L__BB0_12;
	selp.b32 	%r41, 0, 2146435072, %p14;
	or.b32  	%r42, %r41, -2147483648;
	selp.b32 	%r43, %r42, %r41, %p1;
	selp.b32 	%r44, %r43, %r41, %p17;
	mov.b32 	%r45, 0;
	mov.b64 	%fd89, {%r45, %r44};
$L__BB0_12:
	ld.param.u64 	%rd34, [_Z3gpuPdS_S_S_S_S_S_iidd_param_1];
	and.b32  	%r46, %r3, 2146435072;
	setp.eq.s32 	%p25, %r46, 1062207488;
	setp.eq.f64 	%p26, %fd11, 0d3FF0000000000000;
	selp.f64 	%fd53, 0d3FF0000000000000, %fd89, %p26;
	add.f64 	%fd17, %fd10, %fd53;
	cvta.to.global.u64 	%rd27, %rd34;
	mul.wide.s32 	%rd28, %r4, 8;
	add.s64 	%rd29, %rd27, %rd28;
	ld.global.f64 	%fd54, [%rd29];
	ld.global.f64 	%fd55, [%rd43];
	sub.f64 	%fd18, %fd54, %fd55;
	{
	.reg .b32 %temp; 
	mov.b64 	{%temp, %r9}, %fd18;
	}
	abs.f64 	%fd19, %fd18;
	{ // callseq 2, 0
	.param .b64 param0;
	st.param.f64 	[param0], %fd19;
	.param .b64 retval0;
	call.uni (retval0), 
	__internal_accurate_pow, 
	(
	param0
	);
	ld.param.f64 	%fd56, [retval0];
	} // callseq 2
	setp.lt.s32 	%p27, %r9, 0;
	neg.f64 	%fd58, %fd56;
	selp.f64 	%fd59, %fd58, %fd56, %p25;
	selp.f64 	%fd60, %fd59, %fd56, %p27;
	setp.eq.f64 	%p28, %fd18, 0d0000000000000000;
	selp.b32 	%r47, %r9, 0, %p25;
	or.b32  	%r48, %r47, 2146435072;
	selp.b32 	%r49, %r48, %r47, %p14;
	mov.b32 	%r50, 0;
	mov.b64 	%fd61, {%r50, %r49};
	selp.f64 	%fd90, %fd61, %fd60, %p28;
	add.f64 	%fd62, %fd18, 0d4000000000000000;
	{
	.reg .b32 %temp; 
	mov.b64 	{%temp, %r51}, %fd62;
	}
	and.b32  	%r52, %r51, 2146435072;
	setp.ne.s32 	%p29, %r52, 2146435072;
	@%p29 bra 	$L__BB0_17;
	setp.num.f64 	%p30, %fd18, %fd18;
	@%p30 bra 	$L__BB0_15;
	mov.f64 	%fd63, 0d4000000000000000;
	add.rn.f64 	%fd90, %fd18, %fd63;
	bra.uni 	$L__BB0_17;
$L__BB0_15:
	setp.neu.f64 	%p31, %fd19, 0d7FF0000000000000;
	@%p31 bra 	$L__BB0_17;
	selp.b32 	%r53, 0, 2146435072, %p14;
	or.b32  	%r54, %r53, -2147483648;
	selp.b32 	%r55, %r54, %r53, %p1;
	selp.b32 	%r56, %r55, %r53, %p27;
	mov.b32 	%r57, 0;
	mov.b64 	%fd90, {%r57, %r56};
$L__BB0_17:
	setp.eq.f64 	%p34, %fd18, 0d3FF0000000000000;
	selp.f64 	%fd64, 0d3FF0000000000000, %fd90, %p34;
	add.f64 	%fd65, %fd17, %fd64;
	sqrt.rn.f64 	%fd66, %fd65;
	mul.f64 	%fd24, %fd66, %fd1;
	fma.rn.f64 	%fd67, %fd24, 0d3FF71547652B82FE, 0d4338000000000000;
	{
	.reg .b32 %temp; 
	mov.b64 	{%r10, %temp}, %fd67;
	}
	mov.f64 	%fd68, 0dC338000000000000;
	add.rn.f64 	%fd69, %fd67, %fd68;
	fma.rn.f64 	%fd70, %fd69, 0dBFE62E42FEFA39EF, %fd24;
	fma.rn.f64 	%fd71, %fd69, 0dBC7ABC9E3B39803F, %fd70;
	fma.rn.f64 	%fd72, %fd71, 0d3E5ADE1569CE2BDF, 0d3E928AF3FCA213EA;
	fma.rn.f64 	%fd73, %fd72, %fd71, 0d3EC71DEE62401315;
	fma.rn.f64 	%fd74, %fd73, %fd71, 0d3EFA01997C89EB71;
	fma.rn.f64 	%fd75, %fd74, %fd71, 0d3F2A01A014761F65;
	fma.rn.f64 	%fd76, %fd75, %fd71, 0d3F56C16C1852B7AF;
	fma.rn.f64 	%fd77, %fd76, %fd71, 0d3F81111111122322;
	fma.rn.f64 	%fd78, %fd77, %fd71, 0d3FA55555555502A1;
	fma.rn.f64 	%fd79, %fd78, %fd71, 0d3FC5555555555511;
	fma.rn.f64 	%fd80, %fd79, %fd71, 0d3FE000000000000B;
	fma.rn.f64 	%fd81, %fd80, %fd71, 0d3FF0000000000000;
	fma.rn.f64 	%fd82, %fd81, %fd71, 0d3FF0000000000000;
	{
	.reg .b32 %temp; 
	mov.b64 	{%r11, %temp}, %fd82;
	}
	{
	.reg .b32 %temp; 
	mov.b64 	{%temp, %r12}, %fd82;
	}
	shl.b32 	%r58, %r10, 20;
	add.s32 	%r59, %r58, %r12;
	mov.b64 	%fd91, {%r11, %r59};
	{
	.reg .b32 %temp; 
	mov.b64 	{%temp, %r60}, %fd24;
	}
	mov.b32 	%f2, %r60;
	abs.f32 	%f1, %f2;
	setp.lt.f32 	%p35, %f1, 0f4086232B;
	@%p35 bra 	$L__BB0_20;
	setp.lt.f64 	%p36, %fd24, 0d0000000000000000;
	add.f64 	%fd83, %fd24, 0d7FF0000000000000;
	selp.f64 	%fd91, 0d0000000000000000, %fd83, %p36;
	setp.geu.f32 	%p37, %f1, 0f40874800;
	@%p37 bra 	$L__BB0_20;
	shr.u32 	%r61, %r10, 31;
	add.s32 	%r62, %r10, %r61;
	shr.s32 	%r63, %r62, 1;
	shl.b32 	%r64, %r63, 20;
	add.s32 	%r65, %r12, %r64;
	mov.b64 	%fd84, {%r11, %r65};
	sub.s32 	%r66, %r10, %r63;
	shl.b32 	%r67, %r66, 20;
	add.s32 	%r68, %r67, 1072693248;
	mov.b32 	%r69, 0;
	mov.b64 	%fd85, {%r69, %r68};
	mul.f64 	%fd91, %fd85, %fd84;
$L__BB0_20:
	ld.param.u64 	%rd35, [_Z3gpuPdS_S_S_S_S_S_iidd_param_2];
	fma.rn.f64 	%fd87, %fd3, %fd91, %fd87;
	cvta.to.global.u64 	%rd30, %rd35;
	mov.u32 	%r70, %ctaid.x;
	mov.u32 	%r71, %ntid.x;
	mov.u32 	%r72, %tid.x;
	mad.lo.s32 	%r73, %r70, %r71, %r72;
	mul.wide.s32 	%rd31, %r73, 8;
	add.s64 	%rd32, %rd30, %rd31;
	st.global.f64 	[%rd32], %fd87;
	add.s32 	%r76, %r76, 1;
	setp.ne.s32 	%p38, %r76, 0;
	add.s64 	%rd43, %rd43, 8;
	add.s64 	%rd42, %rd42, 8;
	add.s64 	%rd41, %rd41, 8;
	add.s64 	%rd40, %rd40, 8;
	@%p38 bra 	$L__BB0_2;
$L__BB0_21:
	ret;

}
.func  (.param .b64 func_retval0) __internal_accurate_pow(
	.param .b64 __internal_accurate_pow_param_0
)
{
	.reg .pred 	%p<8>;
	.reg .b32 	%r<49>;
	.reg .b32 	%f<3>;
	.reg .b64 	%fd<109>;

	ld.param.f64 	%fd10, [__internal_accurate_pow_param_0];
	{
	.reg .b32 %temp; 
	mov.b64 	{%temp, %r46}, %fd10;
	}
	{
	.reg .b32 %temp; 
	mov.b64 	{%r45, %temp}, %fd10;
	}
	shr.u32 	%r47, %r46, 20;
	setp.gt.u32 	%p1, %r46, 1048575;
	@%p1 bra 	$L__BB1_2;
	mul.f64 	%fd11, %fd10, 0d4350000000000000;
	{
	.reg .b32 %temp; 
	mov.b64 	{%temp, %r46}, %fd11;
	}
	{
	.reg .b32 %temp; 
	mov.b64 	{%r45, %temp}, %fd11;
	}
	shr.u32 	%r16, %r46, 20;
	add.s32 	%r47, %r16, -54;
$L__BB1_2:
	add.s32 	%r48, %r47, -1023;
	and.b32  	%r17, %r46, -2146435073;
	or.b32  	%r18, %r17, 1072693248;
	mov.b64 	%fd107, {%r45, %r18};
	setp.lt.u32 	%p2, %r18, 1073127583;
	@%p2 bra 	$L__BB1_4;
	{
	.reg .b32 %temp; 
	mov.b64 	{%r19, %temp}, %fd107;
	}
	{
	.reg .b32 %temp; 
	mov.b64 	{%temp, %r20}, %fd107;
	}
	add.s32 	%r21, %r20, -1048576;
	mov.b64 	%fd107, {%r19, %r21};
	add.s32 	%r48, %r47, -1022;
$L__BB1_4:
	add.f64 	%fd12, %fd107, 0dBFF0000000000000;
	add.f64 	%fd13, %fd107, 0d3FF0000000000000;
	rcp.approx.ftz.f64 	%fd14, %fd13;
	neg.f64 	%fd15, %fd13;
	fma.rn.f64 	%fd16, %fd15, %fd14, 0d3FF0000000000000;
	fma.rn.f64 	%fd17, %fd16, %fd16, %fd16;
	fma.rn.f64 	%fd18, %fd17, %fd14, %fd14;
	mul.f64 	%fd19, %fd12, %fd18;
	fma.rn.f64 	%fd20, %fd12, %fd18, %fd19;
	mul.f64 	%fd21, %fd20, %fd20;
	fma.rn.f64 	%fd22, %fd21, 0d3EB0F5FF7D2CAFE2, 0d3ED0F5D241AD3B5A;
	fma.rn.f64 	%fd23, %fd22, %fd21, 0d3EF3B20A75488A3F;
	fma.rn.f64 	%fd24, %fd23, %fd21, 0d3F1745CDE4FAECD5;
	fma.rn.f64 	%fd25, %fd24, %fd21, 0d3F3C71C7258A578B;
	fma.rn.f64 	%fd26, %fd25, %fd21, 0d3F6249249242B910;
	fma.rn.f64 	%fd27, %fd26, %fd21, 0d3F89999999999DFB;
	sub.f64 	%fd28, %fd12, %fd20;
	add.f64 	%fd29, %fd28, %fd28;
	neg.f64 	%fd30, %fd20;
	fma.rn.f64 	%fd31, %fd30, %fd12, %fd29;
	mul.f64 	%fd32, %fd18, %fd31;
	fma.rn.f64 	%fd33, %fd21, %fd27, 0d3FB5555555555555;
	mov.f64 	%fd34, 0d3FB5555555555555;
	sub.f64 	%fd35, %fd34, %fd33;
	fma.rn.f64 	%fd36, %fd21, %fd27, %fd35;
	add.f64 	%fd37, %fd36, 0dBC46A4CB00B9E7B0;
	add.f64 	%fd38, %fd33, %fd37;
	sub.f64 	%fd39, %fd33, %fd38;
	add.f64 	%fd40, %fd37, %fd39;
	mul.rn.f64 	%fd41, %fd20, %fd20;
	neg.f64 	%fd42, %fd41;
	fma.rn.f64 	%fd43, %fd20, %fd20, %fd42;
	{
	.reg .b32 %temp; 
	mov.b64 	{%r22, %temp}, %fd32;
	}
	{
	.reg .b32 %temp; 
	mov.b64 	{%temp, %r23}, %fd32;
	}
	add.s32 	%r24, %r23, 1048576;
	mov.b64 	%fd44, {%r22, %r24};
	fma.rn.f64 	%fd45, %fd20, %fd44, %fd43;
	mul.rn.f64 	%fd46, %fd41, %fd20;
	neg.f64 	%fd47, %fd46;
	fma.rn.f64 	%fd48, %fd41, %fd20, %fd47;
	fma.rn.f64 	%fd49, %fd41, %fd32, %fd48;
	fma.rn.f64 	%fd50, %fd45, %fd20, %fd49;
	mul.rn.f64 	%fd51, %fd38, %fd46;
	neg.f64 	%fd52, %fd51;
	fma.rn.f64 	%fd53, %fd38, %fd46, %fd52;
	fma.rn.f64 	%fd54, %fd38, %fd50, %fd53;
	fma.rn.f64 	%fd55, %fd40, %fd46, %fd54;
	add.f64 	%fd56, %fd51, %fd55;
	sub.f64 	%fd57, %fd51, %fd56;
	add.f64 	%fd58, %fd55, %fd57;
	add.f64 	%fd59, %fd20, %fd56;
	sub.f64 	%fd60, %fd20, %fd59;
	add.f64 	%fd61, %fd56, %fd60;
	add.f64 	%fd62, %fd58, %fd61;
	add.f64 	%fd63, %fd32, %fd62;
	add.f64 	%fd64, %fd59, %fd63;
	sub.f64 	%fd65, %fd59, %fd64;
	add.f64 	%fd66, %fd63, %fd65;
	xor.b32  	%r25, %r48, -2147483648;
	mov.b32 	%r26, 1127219200;
	mov.b64 	%fd67, {%r25, %r26};
	mov.b32 	%r27, -2147483648;
	mov.b64 	%fd68, {%r27, %r26};
	sub.f64 	%fd69, %fd67, %fd68;
	fma.rn.f64 	%fd70, %fd69, 0d3FE62E42FEFA39EF, %fd64;
	fma.rn.f64 	%fd71, %fd69, 0dBFE62E42FEFA39EF, %fd70;
	sub.f64 	%fd72, %fd71, %fd64;
	sub.f64 	%fd73, %fd66, %fd72;
	fma.rn.f64 	%fd74, %fd69, 0d3C7ABC9E3B39803F, %fd73;
	add.f64 	%fd75, %fd70, %fd74;
	sub.f64 	%fd76, %fd70, %fd75;
	add.f64 	%fd77, %fd74, %fd76;
	mov.f64 	%fd78, 0d4000000000000000;
	{
	.reg .b32 %temp; 
	mov.b64 	{%temp, %r28}, %fd78;
	}
	{
	.reg .b32 %temp; 
	mov.b64 	{%r29, %temp}, %fd78;
	}
	shl.b32 	%r30, %r28, 1;
	setp.gt.u32 	%p3, %r30, -33554433;
	and.b32  	%r31, %r28, -15728641;
	selp.b32 	%r32, %r31, %r28, %p3;
	mov.b64 	%fd79, {%r29, %r32};
	mul.rn.f64 	%fd80, %fd75, %fd79;
	neg.f64 	%fd81, %fd80;
	fma.rn.f64 	%fd82, %fd75, %fd79, %fd81;
	fma.rn.f64 	%fd83, %fd77, %fd79, %fd82;
	add.f64 	%fd4, %fd80, %fd83;
	sub.f64 	%fd84, %fd80, %fd4;
	add.f64 	%fd5, %fd83, %fd84;
	fma.rn.f64 	%fd85, %fd4, 0d3FF71547652B82FE, 0d4338000000000000;
	{
	.reg .b32 %temp; 
	mov.b64 	{%r13, %temp}, %fd85;
	}
	mov.f64 	%fd86, 0dC338000000000000;
	add.rn.f64 	%fd87, %fd85, %fd86;
	fma.rn.f64 	%fd88, %fd87, 0dBFE62E42FEFA39EF, %fd4;
	fma.rn.f64 	%fd89, %fd87, 0dBC7ABC9E3B39803F, %fd88;
	fma.rn.f64 	%fd90, %fd89, 0d3E5ADE1569CE2BDF, 0d3E928AF3FCA213EA;
	fma.rn.f64 	%fd91, %fd90, %fd89, 0d3EC71DEE62401315;
	fma.rn.f64 	%fd92, %fd91, %fd89, 0d3EFA01997C89EB71;
	fma.rn.f64 	%fd93, %fd92, %fd89, 0d3F2A01A014761F65;
	fma.rn.f64 	%fd94, %fd93, %fd89, 0d3F56C16C1852B7AF;
	fma.rn.f64 	%fd95, %fd94, %fd89, 0d3F81111111122322;
	fma.rn.f64 	%fd96, %fd95, %fd89, 0d3FA55555555502A1;
	fma.rn.f64 	%fd97, %fd96, %fd89, 0d3FC5555555555511;
	fma.rn.f64 	%fd98, %fd97, %fd89, 0d3FE000000000000B;
	fma.rn.f64 	%fd99, %fd98, %fd89, 0d3FF0000000000000;
	fma.rn.f64 	%fd100, %fd99, %fd89, 0d3FF0000000000000;
	{
	.reg .b32 %temp; 
	mov.b64 	{%r14, %temp}, %fd100;
	}
	{
	.reg .b32 %temp; 
	mov.b64 	{%temp, %r15}, %fd100;
	}
	shl.b32 	%r33, %r13, 20;
	add.s32 	%r34, %r33, %r15;
	mov.b64 	%fd108, {%r14, %r34};
	{
	.reg .b32 %temp; 
	mov.b64 	{%temp, %r35}, %fd4;
	}
	mov.b32 	%f2, %r35;
	abs.f32 	%f1, %f2;
	setp.lt.f32 	%p4, %f1, 0f4086232B;
	@%p4 bra 	$L__BB1_7;
	setp.lt.f64 	%p5, %fd4, 0d0000000000000000;
	add.f64 	%fd101, %fd4, 0d7FF0000000000000;
	selp.f64 	%fd108, 0d0000000000000000, %fd101, %p5;
	setp.geu.f32 	%p6, %f1, 0f40874800;
	@%p6 bra 	$L__BB1_7;
	shr.u32 	%r36, %r13, 31;
	add.s32 	%r37, %r13, %r36;
	shr.s32 	%r38, %r37, 1;
	shl.b32 	%r39, %r38, 20;
	add.s32 	%r40, %r15, %r39;
	mov.b64 	%fd102, {%r14, %r40};
	sub.s32 	%r41, %r13, %r38;
	shl.b32 	%r42, %r41, 20;
	add.s32 	%r43, %r42, 1072693248;
	mov.b32 	%r44, 0;
	mov.b64 	%fd103, {%r44, %r43};
	mul.f64 	%fd108, %fd103, %fd102;
$L__BB1_7:
	abs.f64 	%fd104, %fd108;
	setp.eq.f64 	%p7, %fd104, 0d7FF0000000000000;
	fma.rn.f64 	%fd105, %fd108, %fd5, %fd108;
	selp.f64 	%fd106, %fd108, %fd105, %p7;
	st.param.f64 	[func_retval0], %fd106;
	ret;

}


// ===== COMPILED SASS (sm_100) =====

	.target	sm_100

	.elftype	@"ET_EXEC"


//--------------------- .note.nv.tkinfo           --------------------------
	.section	.note.nv.tkinfo,"",@"SHT_NOTE"
	.sectionflags	@"SHF_NOTE_NV_TKINFO"
	.tkinfo
        /*0018*/ 	.word	0x00000002
        /*0030*/ 	.string	""
        /*0030*/ 	.string	"ptxas"
        /*0030*/ 	.string	"Cuda compilation tools, release 13.0, V13.0.88"
        /*0030*/ 	.string	"Build cuda_13.0.r13.0/compiler.36424714_0"
        /*0030*/ 	.string	"-arch sm_100 -m 64 "



//--------------------- .note.nv.cuinfo           --------------------------
	.section	.note.nv.cuinfo,"",@"SHT_NOTE"
	.sectionflags	@"SHF_NOTE_NV_CUINFO"
        /*0018*/ 	.short	0x0002
        /*001a*/ 	.short	0x0064
        /*001c*/ 	.short	0x0082
	.zero		2


//--------------------- .nv.info                  --------------------------
	.section	.nv.info,"",@"SHT_CUDA_INFO"
	.align	4


	//----- nvinfo : EIATTR_REGCOUNT
	.align		4
        /*0000*/ 	.byte	0x04, 0x2f
        /*0002*/ 	.short	(.L_1 - .L_0)
	.align		4
.L_0:
        /*0004*/ 	.word	index@(_Z3gpuPdS_S_S_S_S_S_iidd)
        /*0008*/ 	.word	0x00000028


	//----- nvinfo : EIATTR_FRAME_SIZE
	.align		4
.L_1:
        /*000c*/ 	.byte	0x04, 0x11
        /*000e*/ 	.short	(.L_3 - .L_2)
	.align		4
.L_2:
        /*0010*/ 	.word	index@($_Z3gpuPdS_S_S_S_S_S_iidd$__internal_accurate_pow)
        /*0014*/ 	.word	0x00000000


	//----- nvinfo : EIATTR_FRAME_SIZE
	.align		4
.L_3:
        /*0018*/ 	.byte	0x04, 0x11
        /*001a*/ 	.short	(.L_5 - .L_4)
	.align		4
.L_4:
        /*001c*/ 	.word	index@($__internal_0_$__cuda_sm20_dsqrt_rn_f64_mediumpath_v1)
        /*0020*/ 	.word	0x00000000


	//----- nvinfo : EIATTR_FRAME_SIZE
	.align		4
.L_5:
        /*0024*/ 	.byte	0x04, 0x11
        /*0026*/ 	.short	(.L_7 - .L_6)
	.align		4
.L_6:
        /*0028*/ 	.word	index@(_Z3gpuPdS_S_S_S_S_S_iidd)
        /*002c*/ 	.word	0x00000000


	//----- nvinfo : EIATTR_MIN_STACK_SIZE
	.align		4
.L_7:
        /*0030*/ 	.byte	0x04, 0x12
        /*0032*/ 	.short	(.L_9 - .L_8)
	.align		4
.L_8:
        /*0034*/ 	.word	index@(_Z3gpuPdS_S_S_S_S_S_iidd)
        /*0038*/ 	.word	0x00000000
.L_9:


//--------------------- .nv.compat                --------------------------
	.section	.nv.compat,"",@"SHT_CUDA_COMPAT_INFO"
	.align	4
        /*0000*/ 	.byte	0x02, 0x09, 0x00, 0x00, 0x02, 0x02, 0x01, 0x00, 0x02, 0x05, 0x05, 0x00, 0x03, 0x07, 0x01, 0x01
        /*0010*/ 	.byte	0x02, 0x03, 0x00, 0x00, 0x02, 0x06, 0x01, 0x00, 0x04, 0x0b, 0x08, 0x00, 0x01, 0x00, 0x00, 0x00
        /*0020*/ 	.byte	0x00, 0x00, 0x00, 0x00


//--------------------- .nv.info._Z3gpuPdS_S_S_S_S_S_iidd --------------------------
	.section	.nv.info._Z3gpuPdS_S_S_S_S_S_iidd,"",@"SHT_CUDA_INFO"
	.sectionflags	@""
	.align	4


	//----- nvinfo : EIATTR_CUDA_API_VERSION
	.align		4
        /*0000*/ 	.byte	0x04, 0x37
        /*0002*/ 	.short	(.L_11 - .L_10)
.L_10:
        /*0004*/ 	.word	0x00000082


	//----- nvinfo : EIATTR_KPARAM_INFO
	.align		4
.L_11:
        /*0008*/ 	.byte	0x04, 0x17
        /*000a*/ 	.short	(.L_13 - .L_12)
.L_12:
        /*000c*/ 	.word	0x00000000
        /*0010*/ 	.short	0x000a
        /*0012*/ 	.short	0x0048
        /*0014*/ 	.byte	0x00, 0xf0, 0x21, 0x00


	//----- nvinfo : EIATTR_KPARAM_INFO
	.align		4
.L_13:
        /*0018*/ 	.byte	0x04, 0x17
        /*001a*/ 	.short	(.L_15 - .L_14)
.L_14:
        /*001c*/ 	.word	0x00000000
        /*0020*/ 	.short	0x0009
        /*0022*/ 	.short	0x0040
        /*0024*/ 	.byte	0x00, 0xf0, 0x21, 0x00


	//----- nvinfo : EIATTR_KPARAM_INFO
	.align		4
.L_15:
        /*0028*/ 	.byte	0x04, 0x17
        /*002a*/ 	.short	(.L_17 - .L_16)
.L_16:
        /*002c*/ 	.word	0x00000000
        /*0030*/ 	.short	0x0008
        /*0032*/ 	.short	0x003c
        /*0034*/ 	.byte	0x00, 0xf0, 0x11, 0x00


	//----- nvinfo : EIATTR_KPARAM_INFO
	.align		4
.L_17:
        /*0038*/ 	.byte	0x04, 0x17
        /*003a*/ 	.short	(.L_19 - .L_18)
.L_18:
        /*003c*/ 	.word	0x00000000
        /*0040*/ 	.short	0x0007
        /*0042*/ 	.short	0x0038
        /*0044*/ 	.byte	0x00, 0xf0, 0x11, 0x00


	//----- nvinfo : EIATTR_KPARAM_INFO
	.align		4
.L_19:
        /*0048*/ 	.byte	0x04, 0x17
        /*004a*/ 	.short	(.L_21 - .L_20)
.L_20:
        /*004c*/ 	.word	0x00000000
        /*0050*/ 	.short	0x0006
        /*0052*/ 	.short	0x0030
        /*0054*/ 	.byte	0x00, 0xf5, 0x21, 0x00


	//----- nvinfo : EIATTR_KPARAM_INFO
	.align		4
.L_21:
        /*0058*/ 	.byte	0x04, 0x17
        /*005a*/ 	.short	(.L_23 - .L_22)
.L_22:
        /*005c*/ 	.word	0x00000000
        /*0060*/ 	.short	0x0005
        /*0062*/ 	.short	0x0028
        /*0064*/ 	.byte	0x00, 0xf5, 0x21, 0x00


	//----- nvinfo : EIATTR_KPARAM_INFO
	.align		4
.L_23:
        /*0068*/ 	.byte	0x04, 0x17
        /*006a*/ 	.short	(.L_25 - .L_24)
.L_24:
        /*006c*/ 	.word	0x00000000
        /*0070*/ 	.short	0x0004
        /*0072*/ 	.short	0x0020
        /*0074*/ 	.byte	0x00, 0xf5, 0x21, 0x00


	//----- nvinfo : EIATTR_KPARAM_INFO
	.align		4
.L_25:
        /*0078*/ 	.byte	0x04, 0x17
        /*007a*/ 	.short	(.L_27 - .L_26)
.L_26:
        /*007c*/ 	.word	0x00000000
        /*0080*/ 	.short	0x0003
        /*0082*/ 	.short	0x0018
        /*0084*/ 	.byte	0x00, 0xf5, 0x21, 0x00


	//----- nvinfo : EIATTR_KPARAM_INFO
	.align		4
.L_27:
        /*0088*/ 	.byte	0x04, 0x17
        /*008a*/ 	.short	(.L_29 - .L_28)
.L_28:
        /*008c*/ 	.word	0x00000000
        /*0090*/ 	.short	0x0002
        /*0092*/ 	.short	0x0010
        /*0094*/ 	.byte	0x00, 0xf5, 0x21, 0x00


	//----- nvinfo : EIATTR_KPARAM_INFO
	.align		4
.L_29:
        /*0098*/ 	.byte	0x04, 0x17
        /*009a*/ 	.short	(.L_31 - .L_30)
.L_30:
        /*009c*/ 	.word	0x00000000
        /*00a0*/ 	.short	0x0001
        /*00a2*/ 	.short	0x0008
        /*00a4*/ 	.byte	0x00, 0xf5, 0x21, 0x00


	//----- nvinfo : EIATTR_KPARAM_INFO
	.align		4
.L_31:
        /*00a8*/ 	.byte	0x04, 0x17
        /*00aa*/ 	.short	(.L_33 - .L_32)
.L_32:
        /*00ac*/ 	.word	0x00000000
        /*00b0*/ 	.short	0x0000
        /*00b2*/ 	.short	0x0000
        /*00b4*/ 	.byte	0x00, 0xf5, 0x21, 0x00


	//----- nvinfo : EIATTR_SPARSE_MMA_MASK
	.align		4
.L_33:
        /*00b8*/ 	.byte	0x03, 0x50
        /*00ba*/ 	.short	0x0000


	//----- nvinfo : EIATTR_MAXREG_COUNT
	.align		4
        /*00bc*/ 	.byte	0x03, 0x1b
        /*00be*/ 	.short	0x00ff


	//----- nvinfo : EIATTR_MERCURY_ISA_VERSION
	.align		4
        /*00c0*/ 	.byte	0x03, 0x5f
        /*00c2*/ 	.short	0x0101


	//----- nvinfo : EIATTR_VRC_CTA_INIT_COUNT
	.align		4
        /*00c4*/ 	.byte	0x02, 0x4a
	.zero		1
	.zero		1


	//----- nvinfo : EIATTR_EXIT_INSTR_OFFSETS
	.align		4
        /*00c8*/ 	.byte	0x04, 0x1c
        /*00ca*/ 	.short	(.L_35 - .L_34)


	//   ....[0]....
.L_34:
        /*00cc*/ 	.word	0x000000b0


	//   ....[1]....
        /*00d0*/ 	.word	0x00000f00


	//----- nvinfo : EIATTR_CRS_STACK_SIZE
	.align		4
.L_35:
        /*00d4*/ 	.byte	0x04, 0x1e
        /*00d6*/ 	.short	(.L_37 - .L_36)
.L_36:
        /*00d8*/ 	.word	0x00000000


	//----- nvinfo : EIATTR_CBANK_PARAM_SIZE
	.align		4
.L_37:
        /*00dc*/ 	.byte	0x03, 0x19
        /*00de*/ 	.short	0x0050


	//----- nvinfo : EIATTR_PARAM_CBANK
	.align		4
        /*00e0*/ 	.byte	0x04, 0x0a
        /*00e2*/ 	.short	(.L_39 - .L_38)
	.align		4
.L_38:
        /*00e4*/ 	.word	index@(.nv.constant0._Z3gpuPdS_S_S_S_S_S_iidd)
        /*00e8*/ 	.short	0x0380
        /*00ea*/ 	.short	0x0050


	//----- nvinfo : EIATTR_SW_WAR
	.align		4
.L_39:
        /*00ec*/ 	.byte	0x04, 0x36
        /*00ee*/ 	.short	(.L_41 - .L_40)
.L_40:
        /*00f0*/ 	.word	0x00000008
.L_41:


//--------------------- .nv.callgraph             --------------------------
	.section	.nv.callgraph,"",@"SHT_CUDA_CALLGRAPH"
	.align	4
	.sectionentsize	8
	.align		4
        /*0000*/ 	.word	0x00000000
	.align		4
        /*0004*/ 	.word	0xffffffff
	.align		4
        /*0008*/ 	.word	0x00000000
	.align		4
        /*000c*/ 	.word	0xfffffffe
	.align		4
        /*0010*/ 	.word	0x00000000
	.align		4
        /*0014*/ 	.word	0xfffffffd
	.align		4
        /*0018*/ 	.word	0x00000000
	.align		4
        /*001c*/ 	.word	0xfffffffc


//--------------------- .text._Z3gpuPdS_S_S_S_S_S_iidd --------------------------
	.section	.text._Z3gpuPdS_S_S_S_S_S_iidd,"ax",@progbits
	.align	128
        .global         _Z3gpuPdS_S_S_S_S_S_iidd
        .type           _Z3gpuPdS_S_S_S_S_S_iidd,@function
        .size           _Z3gpuPdS_S_S_S_S_S_iidd,(.L_x_20 - _Z3gpuPdS_S_S_S_S_S_iidd)
        .other          _Z3gpuPdS_S_S_S_S_S_iidd,@"STO_CUDA_ENTRY STV_DEFAULT"
_Z3gpuPdS_S_S_S_S_S_iidd:
.text._Z3gpuPdS_S_S_S_S_S_iidd:
[----:B------:R-:W-:Y:S01]  /*0000*/  LDC R1, c[0x0][0x37c] ;  /* 0x0000df00ff017b82 */ /* 0x000fe20000000800 */
[----:B------:R-:W0:Y:S07]  /*0010*/  S2R R0, SR_TID.X ;  /* 0x0000000000007919 */ /* 0x000e2e0000002100 */
[----:B------:R-:W1:Y:S01]  /*0020*/  LDC R10, c[0x0][0x3bc] ;  /* 0x0000ef00ff0a7b82 */ /* 0x000e620000000800 */
[----:B------:R-:W2:Y:S07]  /*0030*/  LDCU.64 UR4, c[0x0][0x358] ;  /* 0x00006b00ff0477ac */ /* 0x000eae0008000a00 */
[----:B------:R-:W0:Y:S08]  /*0040*/  S2UR UR6, SR_CTAID.X ;  /* 0x00000000000679c3 */ /* 0x000e300000002500 */
[----:B------:R-:W0:Y:S08]  /*0050*/  LDC R37, c[0x0][0x360] ;  /* 0x0000d800ff257b82 */ /* 0x000e300000000800 */
[----:B------:R-:W3:Y:S01]  /*0060*/  LDC.64 R2, c[0x0][0x390] ;  /* 0x0000e400ff027b82 */ /* 0x000ee20000000a00 */
[----:B-1----:R-:W-:Y:S01]  /*0070*/  ISETP.GE.AND P0, PT, R10, 0x1, PT ;  /* 0x000000010a00780c */ /* 0x002fe20003f06270 */
[----:B0-----:R-:W-:-:S04]  /*0080*/  IMAD R37, R37, UR6, R0 ;  /* 0x0000000625257c24 */ /* 0x001fc8000f8e0200 */
[----:B---3--:R-:W-:-:S05]  /*0090*/  IMAD.WIDE R2, R37, 0x8, R2 ;  /* 0x0000000825027825 */ /* 0x008fca00078e0202 */
[----:B--2---:R0:W-:Y:S03]  /*00a0*/  STG.E.64 desc[UR4][R2.64], RZ ;  /* 0x000000ff02007986 */ /* 0x0041e6000c101b04 */
[----:B------:R-:W-:Y:S05]  /*00b0*/  @!P0 EXIT ;  /* 0x000000000000894d */ /* 0x000fea0003800000 */
[----:B------:R-:W1:Y:S01]  /*00c0*/  LDC R12, c[0x0][0x3b8] ;  /* 0x0000ee00ff0c7b82 */ /* 0x000e620000000800 */
[----:B------:R-:W2:Y:S01]  /*00d0*/  LDCU.64 UR6, c[0x0][0x3c0] ;  /* 0x00007800ff0677ac */ /* 0x000ea20008000a00 */
[----:B------:R-:W3:Y:S06]  /*00e0*/  LDCU.64 UR8, c[0x0][0x3b0] ;  /* 0x00007600ff0877ac */ /* 0x000eec0008000a00 */
[----:B------:R-:W4:Y:S01]  /*00f0*/  LDC.64 R8, c[0x0][0x390] ;  /* 0x0000e400ff087b82 */ /* 0x000f220000000a00 */
[----:B------:R-:W0:Y:S01]  /*0100*/  LDCU.64 UR10, c[0x0][0x398] ;  /* 0x00007300ff0a77ac */ /* 0x000e220008000a00 */
[----:B------:R-:W0:Y:S01]  /*0110*/  LDCU.64 UR12, c[0x0][0x3a0] ;  /* 0x00007400ff0c77ac */ /* 0x000e220008000a00 */
[----:B------:R-:W0:Y:S01]  /*0120*/  LDCU.64 UR14, c[0x0][0x3a8] ;  /* 0x00007500ff0e77ac */ /* 0x000e220008000a00 */
[----:B-1----:R-:W-:-:S04]  /*0130*/  IABS R5, R12 ;  /* 0x0000000c00057213 */ /* 0x002fc80000000000 */
[----:B------:R-:W1:Y:S08]  /*0140*/  I2F.RP R0, R5 ;  /* 0x0000000500007306 */ /* 0x000e700000209400 */
[----:B-1----:R-:W0:Y:S02]  /*0150*/  MUFU.RCP R0, R0 ;  /* 0x0000000000007308 */ /* 0x002e240000001000 */
[----:B0-----:R-:W-:-:S06]  /*0160*/  VIADD R2, R0, 0xffffffe ;  /* 0x0ffffffe00027836 */ /* 0x001fcc0000000000 */
[----:B------:R0:W1:Y:S02]  /*0170*/  F2I.FTZ.U32.TRUNC.NTZ R3, R2 ;  /* 0x0000000200037305 */ /* 0x000064000021f000 */
[----:B0-----:R-:W-:Y:S02]  /*0180*/  IMAD.MOV.U32 R2, RZ, RZ, RZ ;  /* 0x000000ffff027224 */ /* 0x001fe400078e00ff */
[----:B-1----:R-:W-:-:S04]  /*0190*/  IMAD.MOV R4, RZ, RZ, -R3 ;  /* 0x000000ffff047224 */ /* 0x002fc800078e0a03 */
[----:B------:R-:W-:Y:S01]  /*01a0*/  IMAD R7, R4, R5, RZ ;  /* 0x0000000504077224 */ /* 0x000fe200078e02ff */
[----:B------:R-:W-:-:S03]  /*01b0*/  IABS R4, R37 ;  /* 0x0000002500047213 */ /* 0x000fc60000000000 */
[----:B------:R-:W-:Y:S02]  /*01c0*/  IMAD.HI.U32 R3, R3, R7, R2 ;  /* 0x0000000703037227 */ /* 0x000fe400078e0002 */
[----:B------:R-:W0:Y:S04]  /*01d0*/  LDC.64 R6, c[0x0][0x380] ;  /* 0x0000e000ff067b82 */ /* 0x000e280000000a00 */
[----:B------:R-:W-:-:S04]  /*01e0*/  IMAD.HI.U32 R2, R3, R4, RZ ;  /* 0x0000000403027227 */ /* 0x000fc800078e00ff */
[----:B------:R-:W-:-:S04]  /*01f0*/  IMAD.MOV R0, RZ, RZ, -R2 ;  /* 0x000000ffff007224 */ /* 0x000fc800078e0a02 */
[----:B------:R-:W-:-:S05]  /*0200*/  IMAD R0, R5, R0, R4 ;  /* 0x0000000005007224 */ /* 0x000fca00078e0204 */
[----:B------:R-:W-:-:S13]  /*0210*/  ISETP.GT.U32.AND P2, PT, R5, R0, PT ;  /* 0x000000000500720c */ /* 0x000fda0003f44070 */
[-C--:B------:R-:W-:Y:S01]  /*0220*/  @!P2 IADD3 R0, PT, PT, R0, -R5.reuse, RZ ;  /* 0x800000050000a210 */ /* 0x080fe20007ffe0ff */
[----:B------:R-:W-:Y:S01]  /*0230*/  @!P2 VIADD R2, R2, 0x1 ;  /* 0x000000010202a836 */ /* 0x000fe20000000000 */
[----:B------:R-:W-:Y:S02]  /*0240*/  ISETP.NE.AND P2, PT, R12, RZ, PT ;  /* 0x000000ff0c00720c */ /* 0x000fe40003f45270 */
[----:B------:R-:W-:Y:S02]  /*0250*/  ISETP.GE.U32.AND P0, PT, R0, R5, PT ;  /* 0x000000050000720c */ /* 0x000fe40003f06070 */
[----:B------:R-:W-:Y:S01]  /*0260*/  LOP3.LUT R0, R37, R12, RZ, 0x3c, !PT ;  /* 0x0000000c25007212 */ /* 0x000fe200078e3cff */
[----:B------:R-:W1:Y:S03]  /*0270*/  LDC.64 R4, c[0x0][0x388] ;  /* 0x0000e200ff047b82 */ /* 0x000e660000000a00 */
[----:B------:R-:W-:-:S07]  /*0280*/  ISETP.GE.AND P1, PT, R0, RZ, PT ;  /* 0x000000ff0000720c */ /* 0x000fce0003f26270 */
[----:B------:R-:W-:-:S06]  /*0290*/  @P0 VIADD R2, R2, 0x1 ;  /* 0x0000000102020836 */ /* 0x000fcc0000000000 */
[----:B------:R-:W-:Y:S01]  /*02a0*/  @!P1 IMAD.MOV R2, RZ, RZ, -R2 ;  /* 0x000000ffff029224 */ /* 0x000fe200078e0a02 */
[----:B------:R-:W-:-:S05]  /*02b0*/  @!P2 LOP3.LUT R2, RZ, R12, RZ, 0x33, !PT ;  /* 0x0000000cff02a212 */ /* 0x000fca00078e33ff */
[----:B------:R-:W-:-:S04]  /*02c0*/  IMAD.MOV R0, RZ, RZ, -R2 ;  /* 0x000000ffff007224 */ /* 0x000fc800078e0a02 */
[----:B------:R-:W-:Y:S01]  /*02d0*/  IMAD R37, R12, R0, R37 ;  /* 0x000000000c257224 */ /* 0x000fe200078e0225 */
[----:B------:R-:W-:Y:S02]  /*02e0*/  IADD3 R0, PT, PT, -R10, RZ, RZ ;  /* 0x000000ff0a007210 */ /* 0x000fe40007ffe1ff */
[----:B0-234-:R-:W-:-:S07]  /*02f0*/  CS2R R10, SRZ ;  /* 0x00000000000a7805 */ /* 0x01dfce000001ff00 */
.L_x_12:
[----:B------:R-:W-:-:S04]  /*0300*/  IMAD.WIDE R14, R2, 0x8, R6 ;  /* 0x00000008020e7825 */ /* 0x000fc800078e0206 */
[----:B------:R-:W-:Y:S02]  /*0310*/  IMAD.U32 R18, RZ, RZ, UR10 ;  /* 0x0000000aff127e24 */ /* 0x000fe4000f8e00ff */
[----:B------:R-:W-:Y:S01]  /*0320*/  IMAD.U32 R19, RZ, RZ, UR11 ;  /* 0x0000000bff137e24 */ /* 0x000fe2000f8e00ff */
[----:B------:R-:W2:Y:S04]  /*0330*/  LDG.E.64 R14, desc[UR4][R14.64] ;  /* 0x000000040e0e7981 */ /* 0x000ea8000c1e1b00 */
[----:B------:R-:W2:Y:S01]  /*0340*/  LDG.E.64 R16, desc[UR4][R18.64] ;  /* 0x0000000412107981 */ /* 0x000ea2000c1e1b00 */
[----:B0-----:R-:W-:Y:S02]  /*0350*/  IMAD.U32 R12, RZ, RZ, UR8 ;  /* 0x00000008ff0c7e24 */ /* 0x001fe4000f8e00ff */
[----:B------:R-:W-:-:S06]  /*0360*/  IMAD.U32 R13, RZ, RZ, UR9 ;  /* 0x00000009ff0d7e24 */ /* 0x000fcc000f8e00ff */
[----:B------:R-:W5:Y:S01]  /*0370*/  LDG.E.64 R12, desc[UR4][R12.64] ;  /* 0x000000040c0c7981 */ /* 0x000f62000c1e1b00 */
[----:B------:R-:W-:Y:S01]  /*0380*/  BSSY.RECONVERGENT B0, `(.L_x_0) ;  /* 0x0000006000007945 */ /* 0x000fe20003800200 */
[----:B------:R-:W-:Y:S01]  /*0390*/  MOV R36, 0x3e0 ;  /* 0x000003e000247802 */ /* 0x000fe20000000f00 */
[----:B--2---:R-:W-:-:S08]  /*03a0*/  DADD R16, R14, -R16 ;  /* 0x000000000e107229 */ /* 0x004fd00000000810 */
[----:B------:R-:W-:-:S10]  /*03b0*/  DADD R22, -RZ, |R16| ;  /* 0x00000000ff167229 */ /* 0x000fd40000000510 */
[----:B------:R-:W-:-:S07]  /*03c0*/  MOV R3, R23 ;  /* 0x0000001700037202 */ /* 0x000fce0000000f00 */
[----:B-1---5:R-:W-:Y:S05]  /*03d0*/  CALL.REL.NOINC `($_Z3gpuPdS_S_S_S_S_S_iidd$__internal_accurate_pow) ;  /* 0x0000000c007c7944 */ /* 0x022fea0003c00000 */
[----:B------:R-:W-:Y:S05]  /*03e0*/  BSYNC.RECONVERGENT B0 ;  /* 0x0000000000007941 */ /* 0x000fea0003800200 */
.L_x_0:
[----:B------:R-:W-:Y:S02]  /*03f0*/  IMAD.U32 R20, RZ, RZ, UR12 ;  /* 0x0000000cff147e24 */ /* 0x000fe4000f8e00ff */
[----:B------:R-:W-:-:S05]  /*0400*/  IMAD.U32 R21, RZ, RZ, UR13 ;  /* 0x0000000dff157e24 */ /* 0x000fca000f8e00ff */
[----:B------:R-:W2:Y:S01]  /*0410*/  LDG.E.64 R18, desc[UR4][R20.64] ;  /* 0x0000000414127981 */ /* 0x000ea2000c1e1b00 */
[C---:B------:R-:W-:Y:S01]  /*0420*/  DADD R14, R16.reuse, 2 ;  /* 0x40000000100e7429 */ /* 0x040fe20000000000 */
[----:B------:R-:W-:Y:S01]  /*0430*/  BSSY.RECONVERGENT B0, `(.L_x_1) ;  /* 0x0000010000007945 */ /* 0x000fe20003800200 */
[C---:B------:R-:W-:Y:S02]  /*0440*/  DSETP.NEU.AND P1, PT, R16.reuse, RZ, PT ;  /* 0x000000ff1000722a */ /* 0x040fe40003f2d000 */
[----:B------:R-:W-:-:S06]  /*0450*/  DSETP.NEU.AND P0, PT, R16, 1, PT ;  /* 0x3ff000001000742a */ /* 0x000fcc0003f0d000 */
[----:B------:R-:W-:-:S04]  /*0460*/  LOP3.LUT R22, R15, 0x7ff00000, RZ, 0xc0, !PT ;  /* 0x7ff000000f167812 */ /* 0x000fc800078ec0ff */
[----:B------:R-:W-:Y:S01]  /*0470*/  ISETP.NE.AND P2, PT, R22, 0x7ff00000, PT ;  /* 0x7ff000001600780c */ /* 0x000fe20003f45270 */
[----:B--2---:R-:W-:Y:S01]  /*0480*/  DADD R14, RZ, -R18 ;  /* 0x00000000ff0e7229 */ /* 0x004fe20000000812 */
[----:B------:R-:W-:Y:S02]  /*0490*/  FSEL R18, R3, RZ, P1 ;  /* 0x000000ff03127208 */ /* 0x000fe40000800000 */
[----:B------:R-:W-:-:S05]  /*04a0*/  FSEL R19, R24, RZ, P1 ;  /* 0x000000ff18137208 */ /* 0x000fca0000800000 */
[----:B------:R-:W-:-:S04]  /*04b0*/  DADD R22, -RZ, |R14| ;  /* 0x00000000ff167229 */ /* 0x000fc8000000050e */
[----:B------:R-:W-:Y:S07]  /*04c0*/  @P2 BRA `(.L_x_2) ;  /* 0x0000000000182947 */ /* 0x000fee0003800000 */
[----:B------:R-:W-:-:S14]  /*04d0*/  DSETP.NAN.AND P1, PT, R16, R16, PT ;  /* 0x000000101000722a */ /* 0x000fdc0003f28000 */
[----:B------:R-:W-:Y:S01]  /*04e0*/  @P1 DADD R18, R16, 2 ;  /* 0x4000000010121429 */ /* 0x000fe20000000000 */
[----:B------:R-:W-:Y:S10]  /*04f0*/  @P1 BRA `(.L_x_2) ;  /* 0x00000000000c1947 */ /* 0x000ff40003800000 */
[----:B------:R-:W-:-:S14]  /*0500*/  DSETP.NEU.AND P1, PT, |R16|, +INF , PT ;  /* 0x7ff000001000742a */ /* 0x000fdc0003f2d200 */
[----:B------:R-:W-:Y:S02]  /*0510*/  @!P1 IMAD.MOV.U32 R18, RZ, RZ, 0x0 ;  /* 0x00000000ff129424 */ /* 0x000fe400078e00ff */
[----:B------:R-:W-:-:S07]  /*0520*/  @!P1 IMAD.MOV.U32 R19, RZ, RZ, 0x7ff00000 ;  /* 0x7ff00000ff139424 */ /* 0x000fce00078e00ff */
.L_x_2:
[----:B------:R-:W-:Y:S05]  /*0530*/  BSYNC.RECONVERGENT B0 ;  /* 0x0000000000007941 */ /* 0x000fea0003800200 */
.L_x_1:
[----:B------:R-:W-:Y:S01]  /*0540*/  BSSY.RECONVERGENT B0, `(.L_x_3) ;  /* 0x0000006000007945 */ /* 0x000fe20003800200 */
[----:B------:R-:W-:Y:S02]  /*0550*/  FSEL R16, R18, RZ, P0 ;  /* 0x000000ff12107208 */ /* 0x000fe40000000000 */
[----:B------:R-:W-:Y:S02]  /*0560*/  FSEL R17, R19, 1.875, P0 ;  /* 0x3ff0000013117808 */ /* 0x000fe40000000000 */
[----:B------:R-:W-:Y:S02]  /*0570*/  MOV R3, R23 ;  /* 0x0000001700037202 */ /* 0x000fe40000000f00 */
[----:B------:R-:W-:-:S07]  /*0580*/  MOV R36, 0x5a0 ;  /* 0x000005a000247802 */ /* 0x000fce0000000f00 */
[----:B------:R-:W-:Y:S05]  /*0590*/  CALL.REL.NOINC `($_Z3gpuPdS_S_S_S_S_S_iidd$__internal_accurate_pow) ;  /* 0x0000000c000c7944 */ /* 0x000fea0003c00000 */
[----:B------:R-:W-:Y:S05]  /*05a0*/  BSYNC.RECONVERGENT B0 ;  /* 0x0000000000007941 */ /* 0x000fea0003800200 */
.L_x_3:
[----:B------:R-:W-:-:S04]  /*05b0*/  IMAD.WIDE R22, R37, 0x8, R4 ;  /* 0x0000000825167825 */ /* 0x000fc800078e0204 */
[----:B------:R-:W-:Y:S02]  /*05c0*/  IMAD.U32 R26, RZ, RZ, UR14 ;  /* 0x0000000eff1a7e24 */ /* 0x000fe4000f8e00ff */
[----:B------:R-:W-:Y:S01]  /*05d0*/  IMAD.U32 R27, RZ, RZ, UR15 ;  /* 0x0000000fff1b7e24 */ /* 0x000fe2000f8e00ff */
[----:B------:R-:W2:Y:S04]  /*05e0*/  LDG.E.64 R22, desc[UR4][R22.64] ;  /* 0x0000000416167981 */ /* 0x000ea8000c1e1b00 */
[----:B------:R-:W2:Y:S01]  /*05f0*/  LDG.E.64 R20, desc[UR4][R26.64] ;  /* 0x000000041a147981 */ /* 0x000ea2000c1e1b00 */
[C---:B------:R-:W-:Y:S02]  /*0600*/  DADD R18, R14.reuse, 2 ;  /* 0x400000000e127429 */ /* 0x040fe40000000000 */
[----:B------:R-:W-:-:S02]  /*0610*/  DSETP.NEU.AND P1, PT, R14, RZ, PT ;  /* 0x000000ff0e00722a */ /* 0x000fc40003f2d000 */
[----:B------:R-:W-:-:S06]  /*0620*/  DSETP.NEU.AND P0, PT, R14, 1, PT ;  /* 0x3ff000000e00742a */ /* 0x000fcc0003f0d000 */
[----:B------:R-:W-:-:S04]  /*0630*/  LOP3.LUT R25, R19, 0x7ff00000, RZ, 0xc0, !PT ;  /* 0x7ff0000013197812 */ /* 0x000fc800078ec0ff */
[----:B------:R-:W-:Y:S01]  /*0640*/  ISETP.NE.AND P2, PT, R25, 0x7ff00000, PT ;  /* 0x7ff000001900780c */ /* 0x000fe20003f45270 */
[----:B--2---:R-:W-:Y:S01]  /*0650*/  DADD R18, R22, -R20 ;  /* 0x0000000016127229 */ /* 0x004fe20000000814 */
        /* <DEDUP_REMOVED lines=10> */
.L_x_4:
[----:B------:R-:W-:Y:S01]  /*0700*/  FSEL R14, R20, RZ, P0 ;  /* 0x000000ff140e7208 */ /* 0x000fe20000000000 */
[----:B------:R-:W-:Y:S01]  /*0710*/  BSSY.RECONVERGENT B0, `(.L_x_5) ;  /* 0x0000006000007945 */ /* 0x000fe20003800200 */
[----:B------:R-:W-:Y:S02]  /*0720*/  FSEL R15, R21, 1.875, P0 ;  /* 0x3ff00000150f7808 */ /* 0x000fe40000000000 */
[----:B------:R-:W-:Y:S02]  /*0730*/  MOV R3, R23 ;  /* 0x0000001700037202 */ /* 0x000fe40000000f00 */
[----:B------:R-:W-:Y:S02]  /*0740*/  MOV R36, 0x770 ;  /* 0x0000077000247802 */ /* 0x000fe40000000f00 */
[----:B------:R-:W-:-:S11]  /*0750*/  DADD R16, R16, R14 ;  /* 0x0000000010107229 */ /* 0x000fd6000000000e */
[----:B------:R-:W-:Y:S05]  /*0760*/  CALL.REL.NOINC `($_Z3gpuPdS_S_S_S_S_S_iidd$__internal_accurate_pow) ;  /* 0x0000000800987944 */ /* 0x000fea0003c00000 */
[----:B------:R-:W-:Y:S05]  /*0770*/  BSYNC.RECONVERGENT B0 ;  /* 0x0000000000007941 */ /* 0x000fea0003800200 */
.L_x_5:
[C---:B------:R-:W-:Y:S01]  /*0780*/  DADD R14, R18.reuse, 2 ;  /* 0x40000000120e7429 */ /* 0x040fe20000000000 */
[----:B------:R-:W-:Y:S01]  /*0790*/  BSSY.RECONVERGENT B0, `(.L_x_6) ;  /* 0x000000e000007945 */ /* 0x000fe20003800200 */
[C---:B------:R-:W-:Y:S02]  /*07a0*/  DSETP.NEU.AND P1, PT, R18.reuse, RZ, PT ;  /* 0x000000ff1200722a */ /* 0x040fe40003f2d000 */
[----:B------:R-:W-:-:S06]  /*07b0*/  DSETP.NEU.AND P0, PT, R18, 1, PT ;  /* 0x3ff000001200742a */ /* 0x000fcc0003f0d000 */
[----:B------:R-:W-:Y:S02]  /*07c0*/  LOP3.LUT R14, R15, 0x7ff00000, RZ, 0xc0, !PT ;  /* 0x7ff000000f0e7812 */ /* 0x000fe400078ec0ff */
[----:B------:R-:W-:Y:S02]  /*07d0*/  FSEL R15, R24, RZ, P1 ;  /* 0x000000ff180f7208 */ /* 0x000fe40000800000 */
[----:B------:R-:W-:Y:S02]  /*07e0*/  ISETP.NE.AND P2, PT, R14, 0x7ff00000, PT ;  /* 0x7ff000000e00780c */ /* 0x000fe40003f45270 */
[----:B------:R-:W-:-:S11]  /*07f0*/  FSEL R14, R3, RZ, P1 ;  /* 0x000000ff030e7208 */ /* 0x000fd60000800000 */
[----:B------:R-:W-:Y:S05]  /*0800*/  @P2 BRA `(.L_x_7) ;  /* 0x0000000000182947 */ /* 0x000fea0003800000 */
[----:B------:R-:W-:-:S14]  /*0810*/  DSETP.NAN.AND P1, PT, R18, R18, PT ;  /* 0x000000121200722a */ /* 0x000fdc0003f28000 */
[----:B------:R-:W-:Y:S01]  /*0820*/  @P1 DADD R14, R18, 2 ;  /* 0x40000000120e1429 */ /* 0x000fe20000000000 */
[----:B------:R-:W-:Y:S10]  /*0830*/  @P1 BRA `(.L_x_7) ;  /* 0x00000000000c1947 */ /* 0x000ff40003800000 */
[----:B------:R-:W-:-:S14]  /*0840*/  DSETP.NEU.AND P1, PT, |R18|, +INF , PT ;  /* 0x7ff000001200742a */ /* 0x000fdc0003f2d200 */
[----:B------:R-:W-:Y:S02]  /*0850*/  @!P1 IMAD.MOV.U32 R14, RZ, RZ, 0x0 ;  /* 0x00000000ff0e9424 */ /* 0x000fe400078e00ff */
[----:B------:R-:W-:-:S07]  /*0860*/  @!P1 IMAD.MOV.U32 R15, RZ, RZ, 0x7ff00000 ;  /* 0x7ff00000ff0f9424 */ /* 0x000fce00078e00ff */
.L_x_7:
[----:B------:R-:W-:Y:S05]  /*0870*/  BSYNC.RECONVERGENT B0 ;  /* 0x0000000000007941 */ /* 0x000fea0003800200 */
.L_x_6:
[----:B------:R-:W-:Y:S01]  /*0880*/  FSEL R14, R14, RZ, P0 ;  /* 0x000000ff0e0e7208 */ /* 0x000fe20000000000 */
[----:B------:R-:W-:Y:S01]  /*0890*/  IMAD.MOV.U32 R20, RZ, RZ, 0x0 ;  /* 0x00000000ff147424 */ /* 0x000fe200078e00ff */
[----:B------:R-:W-:Y:S01]  /*08a0*/  FSEL R15, R15, 1.875, P0 ;  /* 0x3ff000000f0f7808 */ /* 0x000fe20000000000 */
[----:B------:R-:W-:Y:S01]  /*08b0*/  BSSY.RECONVERGENT B0, `(.L_x_8) ;  /* 0x0000015000007945 */ /* 0x000fe20003800200 */
[----:B------:R-:W-:-:S04]  /*08c0*/  MOV R21, 0x3fd80000 ;  /* 0x3fd8000000157802 */ /* 0x000fc80000000f00 */
[----:B------:R-:W-:-:S06]  /*08d0*/  DADD R16, R16, R14 ;  /* 0x0000000010107229 */ /* 0x000fcc000000000e */
[----:B------:R-:W0:Y:S04]  /*08e0*/  MUFU.RSQ64H R19, R17 ;  /* 0x0000001100137308 */ /* 0x000e280000001c00 */
[----:B------:R-:W-:-:S05]  /*08f0*/  VIADD R18, R17, 0xfcb00000 ;  /* 0xfcb0000011127836 */ /* 0x000fca0000000000 */
[----:B------:R-:W-:Y:S01]  /*0900*/  ISETP.GE.U32.AND P0, PT, R18, 0x7ca00000, PT ;  /* 0x7ca000001200780c */ /* 0x000fe20003f06070 */
[----:B0-----:R-:W-:-:S08]  /*0910*/  DMUL R14, R18, R18 ;  /* 0x00000012120e7228 */ /* 0x001fd00000000000 */
[----:B------:R-:W-:-:S08]  /*0920*/  DFMA R14, R16, -R14, 1 ;  /* 0x3ff00000100e742b */ /* 0x000fd0000000080e */
[----:B------:R-:W-:Y:S02]  /*0930*/  DFMA R20, R14, R20, 0.5 ;  /* 0x3fe000000e14742b */ /* 0x000fe40000000014 */
[----:B------:R-:W-:-:S08]  /*0940*/  DMUL R14, R18, R14 ;  /* 0x0000000e120e7228 */ /* 0x000fd00000000000 */
[----:B------:R-:W-:-:S08]  /*0950*/  DFMA R24, R20, R14, R18 ;  /* 0x0000000e1418722b */ /* 0x000fd00000000012 */
[----:B------:R-:W-:Y:S02]  /*0960*/  DMUL R20, R16, R24 ;  /* 0x0000001810147228 */ /* 0x000fe40000000000 */
[----:B------:R-:W-:Y:S02]  /*0970*/  VIADD R23, R25, 0xfff00000 ;  /* 0xfff0000019177836 */ /* 0x000fe40000000000 */
[----:B------:R-:W-:-:S04]  /*0980*/  IMAD.MOV.U32 R22, RZ, RZ, R24 ;  /* 0x000000ffff167224 */ /* 0x000fc800078e0018 */
[----:B------:R-:W-:-:S08]  /*0990*/  DFMA R26, R20, -R20, R16 ;  /* 0x80000014141a722b */ /* 0x000fd00000000010 */
[----:B------:R-:W-:Y:S01]  /*09a0*/  DFMA R14, R26, R22, R20 ;  /* 0x000000161a0e722b */ /* 0x000fe20000000014 */
[----:B------:R-:W-:Y:S10]  /*09b0*/  @!P0 BRA `(.L_x_9) ;  /* 0x0000000000108947 */ /* 0x000ff40003800000 */
[----:B------:R-:W-:-:S07]  /*09c0*/  MOV R14, 0x9e0 ;  /* 0x000009e0000e7802 */ /* 0x000fce0000000f00 */
[----:B------:R-:W-:Y:S05]  /*09d0*/  CALL.REL.NOINC `($__internal_0_$__cuda_sm20_dsqrt_rn_f64_mediumpath_v1) ;  /* 0x00000004004c7944 */ /* 0x000fea0003c00000 */
[----:B------:R-:W-:Y:S02]  /*09e0*/  IMAD.MOV.U32 R14, RZ, RZ, R16 ;  /* 0x000000ffff0e7224 */ /* 0x000fe400078e0010 */
[----:B------:R-:W-:-:S07]  /*09f0*/  IMAD.MOV.U32 R15, RZ, RZ, R17 ;  /* 0x000000ffff0f7224 */ /* 0x000fce00078e0011 */
.L_x_9:
[----:B------:R-:W-:Y:S05]  /*0a00*/  BSYNC.RECONVERGENT B0 ;  /* 0x0000000000007941 */ /* 0x000fea0003800200 */
.L_x_8:
[----:B------:R-:W-:Y:S01]  /*0a10*/  DMUL R14, R14, -UR6 ;  /* 0x800000060e0e7c28 */ /* 0x000fe20008000000 */
[----:B------:R-:W-:Y:S01]  /*0a20*/  MOV R16, 0x652b82fe ;  /* 0x652b82fe00107802 */ /* 0x000fe20000000f00 */
[----:B------:R-:W-:Y:S01]  /*0a30*/  IMAD.MOV.U32 R17, RZ, RZ, 0x3ff71547 ;  /* 0x3ff71547ff117424 */ /* 0x000fe200078e00ff */
[----:B------:R-:W-:Y:S01]  /*0a40*/  UMOV UR16, 0xfefa39ef ;  /* 0xfefa39ef00107882 */ /* 0x000fe20000000000 */
[----:B------:R-:W-:Y:S01]  /*0a50*/  UMOV UR17, 0x3fe62e42 ;  /* 0x3fe62e4200117882 */ /* 0x000fe20000000000 */
[----:B------:R-:W-:Y:S03]  /*0a60*/  BSSY.RECONVERGENT B0, `(.L_x_10) ;  /* 0x0000037000007945 */ /* 0x000fe60003800200 */
[----:B------:R-:W-:Y:S02]  /*0a70*/  DFMA R16, R14, R16, 6.75539944105574400000e+15 ;  /* 0x433800000e10742b */ /* 0x000fe40000000010 */
[----:B------:R-:W-:-:S06]  /*0a80*/  FSETP.GEU.AND P0, PT, |R15|, 4.1917929649353027344, PT ;  /* 0x4086232b0f00780b */ /* 0x000fcc0003f0e200 */
[----:B------:R-:W-:-:S08]  /*0a90*/  DADD R18, R16, -6.75539944105574400000e+15 ;  /* 0xc338000010127429 */ /* 0x000fd00000000000 */
[----:B------:R-:W-:Y:S01]  /*0aa0*/  DFMA R20, R18, -UR16, R14 ;  /* 0x8000001012147c2b */ /* 0x000fe2000800000e */
[----:B------:R-:W-:Y:S01]  /*0ab0*/  UMOV UR16, 0x3b39803f ;  /* 0x3b39803f00107882 */ /* 0x000fe20000000000 */
[----:B------:R-:W-:-:S06]  /*0ac0*/  UMOV UR17, 0x3c7abc9e ;  /* 0x3c7abc9e00117882 */ /* 0x000fcc0000000000 */
[----:B------:R-:W-:Y:S01]  /*0ad0*/  DFMA R18, R18, -UR16, R20 ;  /* 0x8000001012127c2b */ /* 0x000fe20008000014 */
[----:B------:R-:W-:Y:S01]  /*0ae0*/  UMOV UR16, 0x69ce2bdf ;  /* 0x69ce2bdf00107882 */ /* 0x000fe20000000000 */
[----:B------:R-:W-:Y:S01]  /*0af0*/  IMAD.MOV.U32 R20, RZ, RZ, -0x35dec16 ;  /* 0xfca213eaff147424 */ /* 0x000fe200078e00ff */
[----:B------:R-:W-:Y:S01]  /*0b00*/  UMOV UR17, 0x3e5ade15 ;  /* 0x3e5ade1500117882 */ /* 0x000fe20000000000 */
[----:B------:R-:W-:-:S06]  /*0b10*/  IMAD.MOV.U32 R21, RZ, RZ, 0x3e928af3 ;  /* 0x3e928af3ff157424 */ /* 0x000fcc00078e00ff */
[----:B------:R-:W-:Y:S01]  /*0b20*/  DFMA R20, R18, UR16, R20 ;  /* 0x0000001012147c2b */ /* 0x000fe20008000014 */
[----:B------:R-:W-:Y:S01]  /*0b30*/  UMOV UR16, 0x62401315 ;  /* 0x6240131500107882 */ /* 0x000fe20000000000 */
[----:B------:R-:W-:-:S06]  /*0b40*/  UMOV UR17, 0x3ec71dee ;  /* 0x3ec71dee00117882 */ /* 0x000fcc0000000000 */
[----:B------:R-:W-:Y:S01]  /*0b50*/  DFMA R20, R18, R20, UR16 ;  /* 0x0000001012147e2b */ /* 0x000fe20008000014 */
        /* <DEDUP_REMOVED lines=20> */
[----:B------:R-:W-:-:S08]  /*0ca0*/  DFMA R20, R18, R20, UR16 ;  /* 0x0000001012147e2b */ /* 0x000fd00008000014 */
[----:B------:R-:W-:-:S08]  /*0cb0*/  DFMA R20, R18, R20, 1 ;  /* 0x3ff000001214742b */ /* 0x000fd00000000014 */
[----:B------:R-:W-:-:S10]  /*0cc0*/  DFMA R20, R18, R20, 1 ;  /* 0x3ff000001214742b */ /* 0x000fd40000000014 */
[----:B------:R-:W-:Y:S01]  /*0cd0*/  IMAD R19, R16, 0x100000, R21 ;  /* 0x0010000010137824 */ /* 0x000fe200078e0215 */
[----:B------:R-:W-:Y:S01]  /*0ce0*/  MOV R18, R20 ;  /* 0x0000001400127202 */ /* 0x000fe20000000f00 */
[----:B------:R-:W-:Y:S06]  /*0cf0*/  @!P0 BRA `(.L_x_11) ;  /* 0x0000000000348947 */ /* 0x000fec0003800000 */
[----:B------:R-:W-:Y:S01]  /*0d00*/  FSETP.GEU.AND P1, PT, |R15|, 4.2275390625, PT ;  /* 0x408748000f00780b */ /* 0x000fe20003f2e200 */
[C---:B------:R-:W-:Y:S02]  /*0d10*/  DADD R18, R14.reuse, +INF ;  /* 0x7ff000000e127429 */ /* 0x040fe40000000000 */
[----:B------:R-:W-:-:S08]  /*0d20*/  DSETP.GEU.AND P0, PT, R14, RZ, PT ;  /* 0x000000ff0e00722a */ /* 0x000fd00003f0e000 */
[----:B------:R-:W-:Y:S02]  /*0d30*/  FSEL R18, R18, RZ, P0 ;  /* 0x000000ff12127208 */ /* 0x000fe40000000000 */
[----:B------:R-:W-:Y:S01]  /*0d40*/  @!P1 LEA.HI R3, R16, R16, RZ, 0x1 ;  /* 0x0000001010039211 */ /* 0x000fe200078f08ff */
[----:B------:R-:W-:Y:S01]  /*0d50*/  @!P1 IMAD.MOV.U32 R14, RZ, RZ, R20 ;  /* 0x000000ffff0e9224 */ /* 0x000fe200078e0014 */
[----:B------:R-:W-:Y:S02]  /*0d60*/  FSEL R19, R19, RZ, P0 ;  /* 0x000000ff13137208 */ /* 0x000fe40000000000 */
[----:B------:R-:W-:-:S05]  /*0d70*/  @!P1 SHF.R.S32.HI R3, RZ, 0x1, R3 ;  /* 0x00000001ff039819 */ /* 0x000fca0000011403 */
[----:B------:R-:W-:Y:S02]  /*0d80*/  @!P1 IMAD.IADD R16, R16, 0x1, -R3 ;  /* 0x0000000110109824 */ /* 0x000fe400078e0a03 */
[----:B------:R-:W-:-:S03]  /*0d90*/  @!P1 IMAD R15, R3, 0x100000, R21 ;  /* 0x00100000030f9824 */ /* 0x000fc600078e0215 */
[----:B------:R-:W-:Y:S01]  /*0da0*/  @!P1 LEA R17, R16, 0x3ff00000, 0x14 ;  /* 0x3ff0000010119811 */ /* 0x000fe200078ea0ff */
[----:B------:R-:W-:-:S06]  /*0db0*/  @!P1 IMAD.MOV.U32 R16, RZ, RZ, RZ ;  /* 0x000000ffff109224 */ /* 0x000fcc00078e00ff */
[----:B------:R-:W-:-:S11]  /*0dc0*/  @!P1 DMUL R18, R14, R16 ;  /* 0x000000100e129228 */ /* 0x000fd60000000000 */
.L_x_11:
[----:B------:R-:W-:Y:S05]  /*0dd0*/  BSYNC.RECONVERGENT B0 ;  /* 0x0000000000007941 */ /* 0x000fea0003800200 */
.L_x_10:
[----:B------:R-:W0:Y:S01]  /*0de0*/  S2R R14, SR_TID.X ;  /* 0x00000000000e7919 */ /* 0x000e220000002100 */
[----:B------:R-:W0:Y:S01]  /*0df0*/  S2UR UR16, SR_CTAID.X ;  /* 0x00000000001079c3 */ /* 0x000e220000002500 */
[----:B------:R-:W-:Y:S01]  /*0e00*/  DFMA R10, R12, R18, R10 ;  /* 0x000000120c0a722b */ /* 0x000fe2000000000a */
[----:B------:R-:W-:Y:S01]  /*0e10*/  IADD3 R0, PT, PT, R0, 0x1, RZ ;  /* 0x0000000100007810 */ /* 0x000fe20007ffe0ff */
[----:B------:R-:W-:Y:S02]  /*0e20*/  UIADD3 UR14, UP0, UPT, UR14, 0x8, URZ ;  /* 0x000000080e0e7890 */ /* 0x000fe4000ff1e0ff */
[----:B------:R-:W-:Y:S01]  /*0e30*/  UIADD3 UR12, UP1, UPT, UR12, 0x8, URZ ;  /* 0x000000080c0c7890 */ /* 0x000fe2000ff3e0ff */
[----:B------:R-:W-:Y:S01]  /*0e40*/  ISETP.NE.AND P0, PT, R0, RZ, PT ;  /* 0x000000ff0000720c */ /* 0x000fe20003f05270 */
[----:B------:R-:W-:Y:S01]  /*0e50*/  UIADD3 UR10, UP2, UPT, UR10, 0x8, URZ ;  /* 0x000000080a0a7890 */ /* 0x000fe2000ff5e0ff */
[----:B------:R-:W0:Y:S01]  /*0e60*/  LDC R3, c[0x0][0x360] ;  /* 0x0000d800ff037b82 */ /* 0x000e220000000800 */
[----:B------:R-:W-:-:S02]  /*0e70*/  UIADD3 UR8, UP3, UPT, UR8, 0x8, URZ ;  /* 0x0000000808087890 */ /* 0x000fc4000ff7e0ff */
[----:B------:R-:W-:Y:S02]  /*0e80*/  UIADD3.X UR15, UPT, UPT, URZ, UR15, URZ, UP0, !UPT ;  /* 0x0000000fff0f7290 */ /* 0x000fe400087fe4ff */
[----:B------:R-:W-:Y:S02]  /*0e90*/  UIADD3.X UR13, UPT, UPT, URZ, UR13, URZ, UP1, !UPT ;  /* 0x0000000dff0d7290 */ /* 0x000fe40008ffe4ff */
[----:B------:R-:W-:Y:S02]  /*0ea0*/  UIADD3.X UR11, UPT, UPT, URZ, UR11, URZ, UP2, !UPT ;  /* 0x0000000bff0b7290 */ /* 0x000fe400097fe4ff */
[----:B------:R-:W-:Y:S01]  /*0eb0*/  UIADD3.X UR9, UPT, UPT, URZ, UR9, URZ, UP3, !UPT ;  /* 0x00000009ff097290 */ /* 0x000fe20009ffe4ff */
[----:B0-----:R-:W-:-:S04]  /*0ec0*/  IMAD R3, R3, UR16, R14 ;  /* 0x0000001003037c24 */ /* 0x001fc8000f8e020e */
[----:B------:R-:W-:-:S05]  /*0ed0*/  IMAD.WIDE R12, R3, 0x8, R8 ;  /* 0x00000008030c7825 */ /* 0x000fca00078e0208 */
[----:B------:R0:W-:Y:S01]  /*0ee0*/  STG.E.64 desc[UR4][R12.64], R10 ;  /* 0x0000000a0c007986 */ /* 0x0001e2000c101b04 */
[----:B------:R-:W-:Y:S05]  /*0ef0*/  @P0 BRA `(.L_x_12) ;  /* 0xfffffff400000947 */ /* 0x000fea000383ffff */
[----:B------:R-:W-:Y:S05]  /*0f00*/  EXIT ;  /* 0x000000000000794d */ /* 0x000fea0003800000 */
        .weak           $__internal_0_$__cuda_sm20_dsqrt_rn_f64_mediumpath_v1
        .type           $__internal_0_$__cuda_sm20_dsqrt_rn_f64_mediumpath_v1,@function
        .size           $__internal_0_$__cuda_sm20_dsqrt_rn_f64_mediumpath_v1,($_Z3gpuPdS_S_S_S_S_S_iidd$__internal_accurate_pow - $__internal_0_$__cuda_sm20_dsqrt_rn_f64_mediumpath_v1)
$__internal_0_$__cuda_sm20_dsqrt_rn_f64_mediumpath_v1:
[----:B------:R-:W-:Y:S01]  /*0f10*/  ISETP.GE.U32.AND P0, PT, R18, -0x3400000, PT ;  /* 0xfcc000001200780c */ /* 0x000fe20003f06070 */
[----:B------:R-:W-:Y:S01]  /*0f20*/  BSSY.RECONVERGENT B1, `(.L_x_13) ;  /* 0x0000028000017945 */ /* 0x000fe20003800200 */
[----:B------:R-:W-:Y:S02]  /*0f30*/  IMAD.MOV.U32 R18, RZ, RZ, R16 ;  /* 0x000000ffff127224 */ /* 0x000fe400078e0010 */
[----:B------:R-:W-:Y:S01]  /*0f40*/  IMAD.MOV.U32 R19, RZ, RZ, R17 ;  /* 0x000000ffff137224 */ /* 0x000fe200078e0011 */
[----:B------:R-:W-:Y:S01]  /*0f50*/  MOV R17, R27 ;  /* 0x0000001b00117202 */ /* 0x000fe20000000f00 */
[----:B------:R-:W-:Y:S02]  /*0f60*/  IMAD.MOV.U32 R22, RZ, RZ, R24 ;  /* 0x000000ffff167224 */ /* 0x000fe400078e0018 */
[----:B------:R-:W-:-:S05]  /*0f70*/  IMAD.MOV.U32 R16, RZ, RZ, R26 ;  /* 0x000000ffff107224 */ /* 0x000fca00078e001a */
[----:B------:R-:W-:Y:S05]  /*0f80*/  @!P0 BRA `(.L_x_14) ;  /* 0x0000000000208947 */ /* 0x000fea0003800000 */
[----:B------:R-:W-:-:S10]  /*0f90*/  DFMA.RM R16, R16, R22, R20 ;  /* 0x000000161010722b */ /* 0x000fd40000004014 */
[----:B------:R-:W-:-:S05]  /*0fa0*/  IADD3 R20, P0, PT, R16, 0x1, RZ ;  /* 0x0000000110147810 */ /* 0x000fca0007f1e0ff */
[----:B------:R-:W-:-:S06]  /*0fb0*/  IMAD.X R21, RZ, RZ, R17, P0 ;  /* 0x000000ffff157224 */ /* 0x000fcc00000e0611 */
[----:B------:R-:W-:-:S08]  /*0fc0*/  DFMA.RP R18, -R16, R20, R18 ;  /* 0x000000141012722b */ /* 0x000fd00000008112 */
[----:B------:R-:W-:-:S06]  /*0fd0*/  DSETP.GT.AND P0, PT, R18, RZ, PT ;  /* 0x000000ff1200722a */ /* 0x000fcc0003f04000 */
[----:B------:R-:W-:Y:S02]  /*0fe0*/  FSEL R16, R20, R16, P0 ;  /* 0x0000001014107208 */ /* 0x000fe40000000000 */
[----:B------:R-:W-:Y:S01]  /*0ff0*/  FSEL R17, R21, R17, P0 ;  /* 0x0000001115117208 */ /* 0x000fe20000000000 */
[----:B------:R-:W-:Y:S06]  /*1000*/  BRA `(.L_x_15) ;  /* 0x0000000000647947 */ /* 0x000fec0003800000 */
.L_x_14:
[----:B------:R-:W-:-:S14]  /*1010*/  DSETP.NE.AND P0, PT, R18, RZ, PT ;  /* 0x000000ff1200722a */ /* 0x000fdc0003f05000 */
[----:B------:R-:W-:Y:S05]  /*1020*/  @!P0 BRA `(.L_x_16) ;  /* 0x0000000000588947 */ /* 0x000fea0003800000 */
[----:B------:R-:W-:-:S13]  /*1030*/  ISETP.GE.AND P0, PT, R19, RZ, PT ;  /* 0x000000ff1300720c */ /* 0x000fda0003f06270 */
[----:B------:R-:W-:Y:S02]  /*1040*/  @!P0 IMAD.MOV.U32 R16, RZ, RZ, 0x0 ;  /* 0x00000000ff108424 */ /* 0x000fe400078e00ff */
[----:B------:R-:W-:Y:S01]  /*1050*/  @!P0 IMAD.MOV.U32 R17, RZ, RZ, -0x80000 ;  /* 0xfff80000ff118424 */ /* 0x000fe200078e00ff */
[----:B------:R-:W-:Y:S06]  /*1060*/  @!P0 BRA `(.L_x_15) ;  /* 0x00000000004c8947 */ /* 0x000fec0003800000 */
[----:B------:R-:W-:-:S13]  /*1070*/  ISETP.GT.AND P0, PT, R19, 0x7fefffff, PT ;  /* 0x7fefffff1300780c */ /* 0x000fda0003f04270 */
[----:B------:R-:W-:Y:S05]  /*1080*/  @P0 BRA `(.L_x_16) ;  /* 0x0000000000400947 */ /* 0x000fea0003800000 */
[----:B------:R-:W-:Y:S01]  /*1090*/  DMUL R16, R18, 8.11296384146066816958e+31 ;  /* 0x4690000012107828 */ /* 0x000fe20000000000 */
[----:B------:R-:W-:Y:S01]  /*10a0*/  MOV R22, 0x0 ;  /* 0x0000000000167802 */ /* 0x000fe20000000f00 */
[----:B------:R-:W-:Y:S02]  /*10b0*/  IMAD.MOV.U32 R18, RZ, RZ, RZ ;  /* 0x000000ffff127224 */ /* 0x000fe400078e00ff */
[----:B------:R-:W-:Y:S02]  /*10c0*/  IMAD.MOV.U32 R23, RZ, RZ, 0x3fd80000 ;  /* 0x3fd80000ff177424 */ /* 0x000fe400078e00ff */
[----:B------:R-:W0:Y:S02]  /*10d0*/  MUFU.RSQ64H R19, R17 ;  /* 0x0000001100137308 */ /* 0x000e240000001c00 */
[----:B0-----:R-:W-:-:S08]  /*10e0*/  DMUL R20, R18, R18 ;  /* 0x0000001212147228 */ /* 0x001fd00000000000 */
[----:B------:R-:W-:-:S08]  /*10f0*/  DFMA R20, R16, -R20, 1 ;  /* 0x3ff000001014742b */ /* 0x000fd00000000814 */
[----:B------:R-:W-:Y:S02]  /*1100*/  DFMA R22, R20, R22, 0.5 ;  /* 0x3fe000001416742b */ /* 0x000fe40000000016 */
[----:B------:R-:W-:-:S08]  /*1110*/  DMUL R20, R18, R20 ;  /* 0x0000001412147228 */ /* 0x000fd00000000000 */
[----:B------:R-:W-:-:S08]  /*1120*/  DFMA R20, R22, R20, R18 ;  /* 0x000000141614722b */ /* 0x000fd00000000012 */
[----:B------:R-:W-:Y:S02]  /*1130*/  DMUL R18, R16, R20 ;  /* 0x0000001410127228 */ /* 0x000fe40000000000 */
[----:B------:R-:W-:-:S06]  /*1140*/  VIADD R21, R21, 0xfff00000 ;  /* 0xfff0000015157836 */ /* 0x000fcc0000000000 */
[----:B------:R-:W-:-:S08]  /*1150*/  DFMA R22, R18, -R18, R16 ;  /* 0x800000121216722b */ /* 0x000fd00000000010 */
[----:B------:R-:W-:-:S10]  /*1160*/  DFMA R16, R20, R22, R18 ;  /* 0x000000161410722b */ /* 0x000fd40000000012 */
[----:B------:R-:W-:Y:S01]  /*1170*/  VIADD R17, R17, 0xfcb00000 ;  /* 0xfcb0000011117836 */ /* 0x000fe20000000000 */
[----:B------:R-:W-:Y:S06]  /*1180*/  BRA `(.L_x_15) ;  /* 0x0000000000047947 */ /* 0x000fec0003800000 */
.L_x_16:
[----:B------:R-:W-:-:S11]  /*1190*/  DADD R16, R18, R18 ;  /* 0x0000000012107229 */ /* 0x000fd60000000012 */
.L_x_15:
[----:B------:R-:W-:Y:S05]  /*11a0*/  BSYNC.RECONVERGENT B1 ;  /* 0x0000000000017941 */ /* 0x000fea0003800200 */
.L_x_13:
[----:B------:R-:W-:-:S04]  /*11b0*/  IMAD.MOV.U32 R15, RZ, RZ, 0x0 ;  /* 0x00000000ff0f7424 */ /* 0x000fc800078e00ff */
[----:B------:R-:W-:Y:S05]  /*11c0*/  RET.REL.NODEC R14 `(_Z3gpuPdS_S_S_S_S_S_iidd) ;  /* 0xffffffec0e8c7950 */ /* 0x000fea0003c3ffff */
        .type           $_Z3gpuPdS_S_S_S_S_S_iidd$__internal_accurate_pow,@function
        .size           $_Z3gpuPdS_S_S_S_S_S_iidd$__internal_accurate_pow,(.L_x_20 - $_Z3gpuPdS_S_S_S_S_S_iidd$__internal_accurate_pow)
$_Z3gpuPdS_S_S_S_S_S_iidd$__internal_accurate_pow:
[----:B------:R-:W-:Y:S01]  /*11d0*/  ISETP.GT.U32.AND P0, PT, R3, 0xfffff, PT ;  /* 0x000fffff0300780c */ /* 0x000fe20003f04070 */
[----:B------:R-:W-:Y:S01]  /*11e0*/  IMAD.MOV.U32 R26, RZ, RZ, 0x41ad3b5a ;  /* 0x41ad3b5aff1a7424 */ /* 0x000fe200078e00ff */
[----:B------:R-:W-:Y:S01]  /*11f0*/  MOV R23, R3 ;  /* 0x0000000300177202 */ /* 0x000fe20000000f00 */
[----:B------:R-:W-:Y:S01]  /*1200*/  IMAD.MOV.U32 R27, RZ, RZ, 0x3ed0f5d2 ;  /* 0x3ed0f5d2ff1b7424 */ /* 0x000fe200078e00ff */
[----:B------:R-:W-:Y:S01]  /*1210*/  UMOV UR16, 0x7d2cafe2 ;  /* 0x7d2cafe200107882 */ /* 0x000fe20000000000 */
[----:B------:R-:W-:Y:S01]  /*1220*/  UMOV UR17, 0x3eb0f5ff ;  /* 0x3eb0f5ff00117882 */ /* 0x000fe20000000000 */
[----:B------:R-:W-:Y:S01]  /*1230*/  SHF.R.U32.HI R3, RZ, 0x14, R3 ;  /* 0x00000014ff037819 */ /* 0x000fe20000011603 */
[----:B------:R-:W-:Y:S01]  /*1240*/  UMOV UR18, 0x3b39803f ;  /* 0x3b39803f00127882 */ /* 0x000fe20000000000 */
[----:B------:R-:W-:-:S05]  /*1250*/  UMOV UR19, 0x3c7abc9e ;  /* 0x3c7abc9e00137882 */ /* 0x000fca0000000000 */
[----:B------:R-:W-:-:S10]  /*1260*/  @!P0 DMUL R20, R22, 1.80143985094819840000e+16 ;  /* 0x4350000016148828 */ /* 0x000fd40000000000 */
[----:B------:R-:W-:Y:S01]  /*1270*/  @!P0 IMAD.MOV.U32 R23, RZ, RZ, R21 ;  /* 0x000000ffff178224 */ /* 0x000fe200078e0015 */
[----:B------:R-:W-:Y:S01]  /*1280*/  @!P0 LEA.HI R3, R21, 0xffffffca, RZ, 0xc ;  /* 0xffffffca15038811 */ /* 0x000fe200078f60ff */
[----:B------:R-:W-:-:S03]  /*1290*/  @!P0 IMAD.MOV.U32 R22, RZ, RZ, R20 ;  /* 0x000000ffff168224 */ /* 0x000fc600078e0014 */
[----:B------:R-:W-:Y:S01]  /*12a0*/  LOP3.LUT R23, R23, 0x800fffff, RZ, 0xc0, !PT ;  /* 0x800fffff17177812 */ /* 0x000fe200078ec0ff */
[----:B------:R-:W-:Y:S02]  /*12b0*/  IMAD.MOV.U32 R24, RZ, RZ, R22 ;  /* 0x000000ffff187224 */ /* 0x000fe400078e0016 */
[----:B------:R-:W-:Y:S01]  /*12c0*/  IMAD.MOV.U32 R22, RZ, RZ, RZ ;  /* 0x000000ffff167224 */ /* 0x000fe200078e00ff */
[----:B------:R-:W-:-:S04]  /*12d0*/  LOP3.LUT R25, R23, 0x3ff00000, RZ, 0xfc, !PT ;  /* 0x3ff0000017197812 */ /* 0x000fc800078efcff */
[----:B------:R-:W-:-:S13]  /*12e0*/  ISETP.GE.U32.AND P1, PT, R25, 0x3ff6a09f, PT ;  /* 0x3ff6a09f1900780c */ /* 0x000fda0003f26070 */
[----:B------:R-:W-:-:S05]  /*12f0*/  @P1 VIADD R23, R25, 0xfff00000 ;  /* 0xfff0000019171836 */ /* 0x000fca0000000000 */
[----:B------:R-:W-:-:S06]  /*1300*/  @P1 MOV R25, R23 ;  /* 0x0000001700191202 */ /* 0x000fcc0000000f00 */
[C---:B------:R-:W-:Y:S02]  /*1310*/  DADD R30, R24.reuse, 1 ;  /* 0x3ff00000181e7429 */ /* 0x040fe40000000000 */
[----:B------:R-:W-:-:S04]  /*1320*/  DADD R24, R24, -1 ;  /* 0xbff0000018187429 */ /* 0x000fc80000000000 */
[----:B------:R-:W0:Y:S02]  /*1330*/  MUFU.RCP64H R23, R31 ;  /* 0x0000001f00177308 */ /* 0x000e240000001800 */
[----:B0-----:R-:W-:-:S08]  /*1340*/  DFMA R28, -R30, R22, 1 ;  /* 0x3ff000001e1c742b */ /* 0x001fd00000000116 */
[----:B------:R-:W-:-:S08]  /*1350*/  DFMA R28, R28, R28, R28 ;  /* 0x0000001c1c1c722b */ /* 0x000fd0000000001c */
[----:B------:R-:W-:-:S08]  /*1360*/  DFMA R28, R22, R28, R22 ;  /* 0x0000001c161c722b */ /* 0x000fd00000000016 */
[----:B------:R-:W-:-:S08]  /*1370*/  DMUL R22, R24, R28 ;  /* 0x0000001c18167228 */ /* 0x000fd00000000000 */
[----:B------:R-:W-:-:S08]  /*1380*/  DFMA R22, R24, R28, R22 ;  /* 0x0000001c1816722b */ /* 0x000fd00000000016 */
[----:B------:R-:W-:-:S08]  /*1390*/  DMUL R34, R22, R22 ;  /* 0x0000001616227228 */ /* 0x000fd00000000000 */
[----:B------:R-:W-:Y:S01]  /*13a0*/  DFMA R26, R34, UR16, R26 ;  /* 0x00000010221a7c2b */ /* 0x000fe2000800001a */
[----:B------:R-:W-:Y:S01]  /*13b0*/  UMOV UR16, 0x75488a3f ;  /* 0x75488a3f00107882 */ /* 0x000fe20000000000 */
[----:B------:R-:W-:-:S06]  /*13c0*/  UMOV UR17, 0x3ef3b20a ;  /* 0x3ef3b20a00117882 */ /* 0x000fcc0000000000 */
[----:B------:R-:W-:Y:S01]  /*13d0*/  DFMA R32, R34, R26, UR16 ;  /* 0x0000001022207e2b */ /* 0x000fe2000800001a */
[----:B------:R-:W-:Y:S01]  /*13e0*/  UMOV UR16, 0xe4faecd5 ;  /* 0xe4faecd500107882 */ /* 0x000fe20000000000 */
[----:B------:R-:W-:Y:S01]  /*13f0*/  UMOV UR17, 0x3f1745cd ;  /* 0x3f1745cd00117882 */ /* 0x000fe20000000000 */
[----:B------:R-:W-:-:S05]  /*1400*/  DADD R26, R24, -R22 ;  /* 0x00000000181a7229 */ /* 0x000fca0000000816 */
[----:B------:R-:W-:Y:S01]  /*1410*/  DFMA R32, R34, R32, UR16 ;  /* 0x0000001022207e2b */ /* 0x000fe20008000020 */
[----:B------:R-:W-:Y:S01]  /*1420*/  UMOV UR16, 0x258a578b ;  /* 0x258a578b00107882 */ /* 0x000fe20000000000 */
[----:B------:R-:W-:Y:S01]  /*1430*/  UMOV UR17, 0x3f3c71c7 ;  /* 0x3f3c71c700117882 */ /* 0x000fe20000000000 */
[----:B------:R-:W-:-:S05]  /*1440*/  DADD R26, R26, R26 ;  /* 0x000000001a1a7229 */ /* 0x000fca000000001a */
[----:B------:R-:W-:Y:S01]  /*1450*/  DFMA R32, R34, R32, UR16 ;  /* 0x0000001022207e2b */ /* 0x000fe20008000020 */
[----:B------:R-:W-:Y:S01]  /*1460*/  UMOV UR16, 0x9242b910 ;  /* 0x9242b91000107882 */ /* 0x000fe20000000000 */
[----:B------:R-:W-:Y:S01]  /*1470*/  UMOV UR17, 0x3f624924 ;  /* 0x3f62492400117882 */ /* 0x000fe20000000000 */
[----:B------:R-:W-:-:S05]  /*1480*/  DFMA R26, R24, -R22, R26 ;  /* 0x80000016181a722b */ /* 0x000fca000000001a */
[----:B------:R-:W-:Y:S01]  /*1490*/  DFMA R32, R34, R32, UR16 ;  /* 0x0000001022207e2b */ /* 0x000fe20008000020 */
[----:B------:R-:W-:Y:S01]  /*14a0*/  UMOV UR16, 0x99999dfb ;  /* 0x99999dfb00107882 */ /* 0x000fe20000000000 */
[----:B------:R-:W-:Y:S01]  /*14b0*/  UMOV UR17, 0x3f899999 ;  /* 0x3f89999900117882 */ /* 0x000fe20000000000 */
[----:B------:R-:W-:Y:S02]  /*14c0*/  DMUL R26, R28, R26 ;  /* 0x0000001a1c1a7228 */ /* 0x000fe40000000000 */
[----:B------:R-:W-:-:S03]  /*14d0*/  DMUL R28, R22, R22 ;  /* 0x00000016161c7228 */ /* 0x000fc60000000000 */
[----:B------:R-:W-:Y:S01]  /*14e0*/  DFMA R32, R34, R32, UR16 ;  /* 0x0000001022207e2b */ /* 0x000fe20008000020 */
[----:B------:R-:W-:Y:S01]  /*14f0*/  UMOV UR16, 0x55555555 ;  /* 0x5555555500107882 */ /* 0x000fe20000000000 */
[----:B------:R-:W-:-:S03]  /*1500*/  UMOV UR17, 0x3fb55555 ;  /* 0x3fb5555500117882 */ /* 0x000fc60000000000 */
[----:B------:R-:W-:-:S03]  /*1510*/  DMUL R20, R22, R28 ;  /* 0x0000001c16147228 */ /* 0x000fc60000000000 */
[----:B------:R-:W-:-:S08]  /*1520*/  DFMA R24, R34, R32, UR16 ;  /* 0x0000001022187e2b */ /* 0x000fd00008000020 */
[----:B------:R-:W-:Y:S01]  /*1530*/  DADD R30, -R24, UR16 ;  /* 0x00000010181e7e29 */ /* 0x000fe20008000100 */
[----:B------:R-:W-:Y:S01]  /*1540*/  UMOV UR16, 0xb9e7b0 ;  /* 0x00b9e7b000107882 */ /* 0x000fe20000000000 */
[----:B------:R-:W-:-:S06]  /*1550*/  UMOV UR17, 0x3c46a4cb ;  /* 0x3c46a4cb00117882 */ /* 0x000fcc0000000000 */
[----:B------:R-:W-:Y:S02]  /*1560*/  DFMA R30, R34, R32, R30 ;  /* 0x00000020221e722b */ /* 0x000fe4000000001e */
[----:B------:R-:W-:Y:S01]  /*1570*/  DFMA R32, R22, R22, -R28 ;  /* 0x000000161620722b */ /* 0x000fe2000000081c */
[----:B------:R-:W-:Y:S01]  /*1580*/  VIADD R35, R27, 0x100000 ;  /* 0x001000001b237836 */ /* 0x000fe20000000000 */
[----:B------:R-:W-:-:S06]  /*1590*/  MOV R34, R26 ;  /* 0x0000001a00227202 */ /* 0x000fcc0000000f00 */
[----:B------:R-:W-:Y:S02]  /*15a0*/  DFMA R32, R22, R34, R32 ;  /* 0x000000221620722b */ /* 0x000fe40000000020 */
[----:B------:R-:W-:Y:S01]  /*15b0*/  DADD R34, R30, -UR16 ;  /* 0x800000101e227e29 */ /* 0x000fe20008000000 */
[----:B------:R-:W-:Y:S01]  /*15c0*/  UMOV UR16, 0x80000000 ;  /* 0x8000000000107882 */ /* 0x000fe20000000000 */
[----:B------:R-:W-:Y:S01]  /*15d0*/  DFMA R30, R22, R28, -R20 ;  /* 0x0000001c161e722b */ /* 0x000fe20000000814 */
[----:B------:R-:W-:-:S07]  /*15e0*/  UMOV UR17, 0x43300000 ;  /* 0x4330000000117882 */ /* 0x000fce0000000000 */
[----:B------:R-:W-:Y:S02]  /*15f0*/  DFMA R30, R26, R28, R30 ;  /* 0x0000001c1a1e722b */ /* 0x000fe4000000001e */
[----:B------:R-:W-:-:S06]  /*1600*/  DADD R28, R24, R34 ;  /* 0x00000000181c7229 */ /* 0x000fcc0000000022 */
[----:B------:R-:W-:Y:S02]  /*1610*/  DFMA R30, R22, R32, R30 ;  /* 0x00000020161e722b */ /* 0x000fe4000000001e */
[----:B------:R-:W-:Y:S02]  /*1620*/  DADD R32, R24, -R28 ;  /* 0x0000000018207229 */ /* 0x000fe4000000081c */
[----:B------:R-:W-:-:S06]  /*1630*/  DMUL R24, R28, R20 ;  /* 0x000000141c187228 */ /* 0x000fcc0000000000 */
[----:B------:R-:W-:Y:S02]  /*1640*/  DADD R34, R34, R32 ;  /* 0x0000000022227229 */ /* 0x000fe40000000020 */
[----:B------:R-:W-:-:S08]  /*1650*/  DFMA R32, R28, R20, -R24 ;  /* 0x000000141c20722b */ /* 0x000fd00000000818 */
[----:B------:R-:W-:-:S08]  /*1660*/  DFMA R30, R28, R30, R32 ;  /* 0x0000001e1c1e722b */ /* 0x000fd00000000020 */
[----:B------:R-:W-:-:S08]  /*1670*/  DFMA R34, R34, R20, R30 ;  /* 0x000000142222722b */ /* 0x000fd0000000001e */
[----:B------:R-:W-:-:S08]  /*1680*/  DADD R28, R24, R34 ;  /* 0x00000000181c7229 */ /* 0x000fd00000000022 */
[--C-:B------:R-:W-:Y:S02]  /*1690*/  DADD R20, R22, R28.reuse ;  /* 0x0000000016147229 */ /* 0x100fe4000000001c */
[----:B------:R-:W-:-:S06]  /*16a0*/  DADD R24, R24, -R28 ;  /* 0x0000000018187229 */ /* 0x000fcc000000081c */
[----:B------:R-:W-:Y:S02]  /*16b0*/  DADD R22, R22, -R20 ;  /* 0x0000000016167229 */ /* 0x000fe40000000814 */
[----:B------:R-:W-:-:S06]  /*16c0*/  DADD R24, R34, R24 ;  /* 0x0000000022187229 */ /* 0x000fcc0000000018 */
[----:B------:R-:W-:-:S08]  /*16d0*/  DADD R22, R28, R22 ;  /* 0x000000001c167229 */ /* 0x000fd00000000016 */
[----:B------:R-:W-:Y:S01]  /*16e0*/  DADD R22, R24, R22 ;  /* 0x0000000018167229 */ /* 0x000fe20000000016 */
[C---:B------:R-:W-:Y:S02]  /*16f0*/  VIADD R24, R3.reuse, 0xfffffc01 ;  /* 0xfffffc0103187836 */ /* 0x040fe40000000000 */
[----:B------:R-:W-:-:S05]  /*1700*/  @P1 VIADD R24, R3, 0xfffffc02 ;  /* 0xfffffc0203181836 */ /* 0x000fca0000000000 */
[----:B------:R-:W-:Y:S01]  /*1710*/  DADD R28, R26, R22 ;  /* 0x000000001a1c7229 */ /* 0x000fe20000000016 */
[----:B------:R-:W-:Y:S01]  /*1720*/  LOP3.LUT R22, R24, 0x80000000, RZ, 0x3c, !PT ;  /* 0x8000000018167812 */ /* 0x000fe200078e3cff */
[----:B------:R-:W-:-:S06]  /*1730*/  IMAD.MOV.U32 R23, RZ, RZ, 0x43300000 ;  /* 0x43300000ff177424 */ /* 0x000fcc00078e00ff */
[----:B------:R-:W-:Y:S02]  /*1740*/  DADD R24, R20, R28 ;  /* 0x0000000014187229 */ /* 0x000fe4000000001c */
[----:B------:R-:W-:Y:S01]  /*1750*/  DADD R22, R22, -UR16 ;  /* 0x8000001016167e29 */ /* 0x000fe20008000000 */
[----:B------:R-:W-:Y:S01]  /*1760*/  UMOV UR16, 0xfefa39ef ;  /* 0xfefa39ef00107882 */ /* 0x000fe20000000000 */
[----:B------:R-:W-:-:S04]  /*1770*/  UMOV UR17, 0x3fe62e42 ;  /* 0x3fe62e4200117882 */ /* 0x000fc80000000000 */
[--C-:B------:R-:W-:Y:S02]  /*1780*/  DADD R30, R20, -R24.reuse ;  /* 0x00000000141e7229 */ /* 0x100fe40000000818 */
[----:B------:R-:W-:-:S06]  /*1790*/  DFMA R26, R22, UR16, R24 ;  /* 0x00000010161a7c2b */ /* 0x000fcc0008000018 */
[----:B------:R-:W-:Y:S02]  /*17a0*/  DADD R30, R28, R30 ;  /* 0x000000001c1e7229 */ /* 0x000fe4000000001e */
[----:B------:R-:W-:-:S08]  /*17b0*/  DFMA R20, R22, -UR16, R26 ;  /* 0x8000001016147c2b */ /* 0x000fd0000800001a */
[----:B------:R-:W-:-:S08]  /*17c0*/  DADD R20, -R24, R20 ;  /* 0x0000000018147229 */ /* 0x000fd00000000114 */
[----:B------:R-:W-:-:S08]  /*17d0*/  DADD R20, R30, -R20 ;  /* 0x000000001e147229 */ /* 0x000fd00000000814 */
[----:B------:R-:W-:-:S08]  /*17e0*/  DFMA R22, R22, UR18, R20 ;  /* 0x0000001216167c2b */ /* 0x000fd00008000014 */
[----:B------:R-:W-:-:S08]  /*17f0*/  DADD R20, R26, R22 ;  /* 0x000000001a147229 */ /* 0x000fd00000000016 */
[----:B------:R-:W-:Y:S02]  /*1800*/  DADD R26, R26, -R20 ;  /* 0x000000001a1a7229 */ /* 0x000fe40000000814 */
[----:B------:R-:W-:-:S06]  /*1810*/  DMUL R30, R20, 2 ;  /* 0x40000000141e7828 */ /* 0x000fcc0000000000 */
[----:B------:R-:W-:Y:S02]  /*1820*/  DADD R26, R22, R26 ;  /* 0x00000000161a7229 */ /* 0x000fe4000000001a */
[----:B------:R-:W-:Y:S01]  /*1830*/  DFMA R28, R20, 2, -R30 ;  /* 0x40000000141c782b */ /* 0x000fe2000000081e */
[----:B------:R-:W-:Y:S01]  /*1840*/  MOV R20, 0x652b82fe ;  /* 0x652b82fe00147802 */ /* 0x000fe20000000f00 */
[----:B------:R-:W-:-:S06]  /*1850*/  IMAD.MOV.U32 R21, RZ, RZ, 0x3ff71547 ;  /* 0x3ff71547ff157424 */ /* 0x000fcc00078e00ff */
[----:B------:R-:W-:-:S08]  /*1860*/  DFMA R28, R26, 2, R28 ;  /* 0x400000001a1c782b */ /* 0x000fd0000000001c */
[----:B------:R-:W-:-:S08]  /*1870*/  DADD R22, R30, R28 ;  /* 0x000000001e167229 */ /* 0x000fd0000000001c */
[----:B------:R-:W-:Y:S02]  /*1880*/  DFMA R20, R22, R20, 6.75539944105574400000e+15 ;  /* 0x433800001614742b */ /* 0x000fe40000000014 */
[----:B------:R-:W-:Y:S01]  /*1890*/  FSETP.GEU.AND P0, PT, |R23|, 4.1917929649353027344, PT ;  /* 0x4086232b1700780b */ /* 0x000fe20003f0e200 */
[----:B------:R-:W-:-:S05]  /*18a0*/  DADD R30, R30, -R22 ;  /* 0x000000001e1e7229 */ /* 0x000fca0000000816 */
[----:B------:R-:W-:-:S03]  /*18b0*/  DADD R26, R20, -6.75539944105574400000e+15 ;  /* 0xc3380000141a7429 */ /* 0x000fc60000000000 */
[----:B------:R-:W-:-:S05]  /*18c0*/  DADD R28, R28, R30 ;  /* 0x000000001c1c7229 */ /* 0x000fca000000001e */
        /* <DEDUP_REMOVED lines=35> */
[----:B------:R-:W-:Y:S01]  /*1b00*/  LEA R25, R20, R27, 0x14 ;  /* 0x0000001b14197211 */ /* 0x000fe200078ea0ff */
[----:B------:R-:W-:Y:S01]  /*1b10*/  IMAD.MOV.U32 R24, RZ, RZ, R26 ;  /* 0x000000ffff187224 */ /* 0x000fe200078e001a */
[----:B------:R-:W-:Y:S06]  /*1b20*/  @!P0 BRA `(.L_x_17) ;  /* 0x0000000000308947 */ /* 0x000fec0003800000 */
[----:B------:R-:W-:Y:S01]  /*1b30*/  FSETP.GEU.AND P1, PT, |R23|, 4.2275390625, PT ;  /* 0x408748001700780b */ /* 0x000fe20003f2e200 */
[C---:B------:R-:W-:Y:S02]  /*1b40*/  DADD R24, R22.reuse, +INF ;  /* 0x7ff0000016187429 */ /* 0x040fe40000000000 */
[----:B------:R-:W-:-:S08]  /*1b50*/  DSETP.GEU.AND P0, PT, R22, RZ, PT ;  /* 0x000000ff1600722a */ /* 0x000fd00003f0e000 */
[----:B------:R-:W-:Y:S02]  /*1b60*/  FSEL R24, R24, RZ, P0 ;  /* 0x000000ff18187208 */ /* 0x000fe40000000000 */
[----:B------:R-:W-:Y:S02]  /*1b70*/  @!P1 LEA.HI R3, R20, R20, RZ, 0x1 ;  /* 0x0000001414039211 */ /* 0x000fe400078f08ff */
[----:B------:R-:W-:Y:S02]  /*1b80*/  FSEL R25, R25, RZ, P0 ;  /* 0x000000ff19197208 */ /* 0x000fe40000000000 */
[----:B------:R-:W-:-:S05]  /*1b90*/  @!P1 SHF.R.S32.HI R3, RZ, 0x1, R3 ;  /* 0x00000001ff039819 */ /* 0x000fca0000011403 */
[----:B------:R-:W-:Y:S02]  /*1ba0*/  @!P1 IMAD.IADD R20, R20, 0x1, -R3 ;  /* 0x0000000114149824 */ /* 0x000fe400078e0a03 */
[----:B------:R-:W-:-:S03]  /*1bb0*/  @!P1 IMAD R27, R3, 0x100000, R27 ;  /* 0x00100000031b9824 */ /* 0x000fc600078e021b */
[----:B------:R-:W-:Y:S02]  /*1bc0*/  @!P1 LEA R21, R20, 0x3ff00000, 0x14 ;  /* 0x3ff0000014159811 */ /* 0x000fe400078ea0ff */
[----:B------:R-:W-:-:S06]  /*1bd0*/  @!P1 MOV R20, RZ ;  /* 0x000000ff00149202 */ /* 0x000fcc0000000f00 */
[----:B------:R-:W-:-:S11]  /*1be0*/  @!P1 DMUL R24, R26, R20 ;  /* 0x000000141a189228 */ /* 0x000fd60000000000 */
.L_x_17:
[----:B------:R-:W-:Y:S01]  /*1bf0*/  DFMA R28, R28, R24, R24 ;  /* 0x000000181c1c722b */ /* 0x000fe20000000018 */
[----:B------:R-:W-:Y:S01]  /*1c00*/  IMAD.MOV.U32 R20, RZ, RZ, R36 ;  /* 0x000000ffff147224 */ /* 0x000fe200078e0024 */
[----:B------:R-:W-:Y:S01]  /*1c10*/  DSETP.NEU.AND P0, PT, |R24|, +INF , PT ;  /* 0x7ff000001800742a */ /* 0x000fe20003f0d200 */
[----:B------:R-:W-:-:S07]  /*1c20*/  IMAD.MOV.U32 R21, RZ, RZ, 0x0 ;  /* 0x00000000ff157424 */ /* 0x000fce00078e00ff */
[----:B------:R-:W-:Y:S02]  /*1c30*/  FSEL R3, R24, R28, !P0 ;  /* 0x0000001c18037208 */ /* 0x000fe40004000000 */
[----:B------:R-:W-:Y:S01]  /*1c40*/  FSEL R24, R25, R29, !P0 ;  /* 0x0000001d19187208 */ /* 0x000fe20004000000 */
[----:B------:R-:W-:Y:S06]  /*1c50*/  RET.REL.NODEC R20 `(_Z3gpuPdS_S_S_S_S_S_iidd) ;  /* 0xffffffe014e87950 */ /* 0x000fec0003c3ffff */
.L_x_18:
[----:B------:R-:W-:-:S00]  /*1c60*/  BRA `(.L_x_18) ;  /* 0xfffffffc00fc7947 */ /* 0x000fc0000383ffff */
[----:B------:R-:W-:-:S00]  /*1c70*/  NOP ;  /* 0x0000000000007918 */ /* 0x000fc00000000000 */
        /* <DEDUP_REMOVED lines=8> */
.L_x_20:


//--------------------- .nv.shared.reserved.0     --------------------------
	.section	.nv.shared.reserved.0,"aw",@nobits
	.weak		__nv_reservedSMEM_offset_0_alias
	.size		__nv_reservedSMEM_offset_0_alias, 0, 64
	.other		__nv_reservedSMEM_offset_0_alias,@"STO_CUDA_RESERVED_SHARED STV_DEFAULT"
__nv_reservedSMEM_offset_0_alias:
	.zero		0
	.zero		64


//--------------------- .nv.constant0._Z3gpuPdS_S_S_S_S_S_iidd --------------------------
	.section	.nv.constant0._Z3gpuPdS_S_S_S_S_S_iidd,"a",@progbits
	.sectionflags	@""
	.align	4
.nv.constant0._Z3gpuPdS_S_S_S_S_S_iidd:
	.zero		976


//--------------------- SYMBOLS --------------------------

	.type		.nv.reservedSmem.offset0,@object
	.size		.nv.reservedSmem.offset0,0x4
